	.headerflags	@"EF_CUDA_TEXMODE_UNIFIED EF_CUDA_64BIT_ADDRESS EF_CUDA_ACCELERATORS EF_CUDA_SM90 EF_CUDA_VIRTUAL_SM(EF_CUDA_SM90)"
	.elftype	@"ET_EXEC"


//--------------------- .nv.info                  --------------------------
	.section	.nv.info,"",@"SHT_CUDA_INFO"
	.align	4


	//----- nvinfo : EIATTR_REGCOUNT
	.align		4
        /*0000*/ 	.byte	0x04, 0x2f
        /*0002*/ 	.short	(.L_1 - .L_0)
	.align		4
.L_0:
        /*0004*/ 	.word	index@(triton_red_fused_convolution_native_group_norm_0)
        /*0008*/ 	.word	0x00000028


	//----- nvinfo : EIATTR_MIN_STACK_SIZE
	.align		4
.L_1:
        /*000c*/ 	.byte	0x04, 0x12
        /*000e*/ 	.short	(.L_3 - .L_2)
	.align		4
.L_2:
        /*0010*/ 	.word	index@(triton_red_fused_convolution_native_group_norm_0)
        /*0014*/ 	.word	0x00000000


	//----- nvinfo : EIATTR_FRAME_SIZE
	.align		4
.L_3:
        /*0018*/ 	.byte	0x04, 0x11
        /*001a*/ 	.short	(.L_5 - .L_4)
	.align		4
.L_4:
        /*001c*/ 	.word	index@(triton_red_fused_convolution_native_group_norm_0)
        /*0020*/ 	.word	0x00000000


	//----- nvinfo : EIATTR_MIN_STACK_SIZE
	.align		4
.L_5:
        /*0024*/ 	.byte	0x04, 0x12
        /*0026*/ 	.short	(.L_7 - .L_6)
	.align		4
.L_6:
        /*0028*/ 	.word	index@(triton_red_fused_convolution_native_group_norm_0)
        /*002c*/ 	.word	0x00000000
.L_7:


//--------------------- .nv.info.triton_red_fused_convolution_native_group_norm_0 --------------------------
	.section	.nv.info.triton_red_fused_convolution_native_group_norm_0,"",@"SHT_CUDA_INFO"
	.sectionflags	@""
	.align	4


	//----- nvinfo : EIATTR_CUDA_API_VERSION
	.align		4
        /*0000*/ 	.byte	0x04, 0x37
        /*0002*/ 	.short	(.L_9 - .L_8)
.L_8:
        /*0004*/ 	.word	0x0000007c


	//----- nvinfo : EIATTR_KPARAM_INFO
	.align		4
.L_9:
        /*0008*/ 	.byte	0x04, 0x17
        /*000a*/ 	.short	(.L_11 - .L_10)
.L_10:
        /*000c*/ 	.word	0x00000000
        /*0010*/ 	.short	0x0006
        /*0012*/ 	.short	0x002c
        /*0014*/ 	.byte	0x00, 0xf0, 0x11, 0x00


	//----- nvinfo : EIATTR_KPARAM_INFO
	.align		4
.L_11:
        /*0018*/ 	.byte	0x04, 0x17
        /*001a*/ 	.short	(.L_13 - .L_12)
.L_12:
        /*001c*/ 	.word	0x00000000
        /*0020*/ 	.short	0x0005
        /*0022*/ 	.short	0x0028
        /*0024*/ 	.byte	0x00, 0xf0, 0x11, 0x00


	//----- nvinfo : EIATTR_KPARAM_INFO
	.align		4
.L_13:
        /*0028*/ 	.byte	0x04, 0x17
        /*002a*/ 	.short	(.L_15 - .L_14)
.L_14:
        /*002c*/ 	.word	0x00000000
        /*0030*/ 	.short	0x0004
        /*0032*/ 	.short	0x0020
        /*0034*/ 	.byte	0x00, 0xf4, 0x21, 0x00


	//----- nvinfo : EIATTR_KPARAM_INFO
	.align		4
.L_15:
        /*0038*/ 	.byte	0x04, 0x17
        /*003a*/ 	.short	(.L_17 - .L_16)
.L_16:
        /*003c*/ 	.word	0x00000000
        /*0040*/ 	.short	0x0003
        /*0042*/ 	.short	0x0018
        /*0044*/ 	.byte	0x00, 0xf4, 0x21, 0x00


	//----- nvinfo : EIATTR_KPARAM_INFO
	.align		4
.L_17:
        /*0048*/ 	.byte	0x04, 0x17
        /*004a*/ 	.short	(.L_19 - .L_18)
.L_18:
        /*004c*/ 	.word	0x00000000
        /*0050*/ 	.short	0x0002
        /*0052*/ 	.short	0x0010
        /*0054*/ 	.byte	0x00, 0xf4, 0x21, 0x00


	//----- nvinfo : EIATTR_KPARAM_INFO
	.align		4
.L_19:
        /*0058*/ 	.byte	0x04, 0x17
        /*005a*/ 	.short	(.L_21 - .L_20)
.L_20:
        /*005c*/ 	.word	0x00000000
        /*0060*/ 	.short	0x0001
        /*0062*/ 	.short	0x0008
        /*0064*/ 	.byte	0x00, 0xf4, 0x21, 0x00


	//----- nvinfo : EIATTR_KPARAM_INFO
	.align		4
.L_21:
        /*0068*/ 	.byte	0x04, 0x17
        /*006a*/ 	.short	(.L_23 - .L_22)
.L_22:
        /*006c*/ 	.word	0x00000000
        /*0070*/ 	.short	0x0000
        /*0072*/ 	.short	0x0000
        /*0074*/ 	.byte	0x00, 0xf4, 0x21, 0x00


	//----- nvinfo : EIATTR_SPARSE_MMA_MASK
	.align		4
.L_23:
        /*0078*/ 	.byte	0x03, 0x50
        /*007a*/ 	.short	0x0000


	//----- nvinfo : EIATTR_MAXREG_COUNT
	.align		4
        /*007c*/ 	.byte	0x03, 0x1b
        /*007e*/ 	.short	0x0080


	//----- nvinfo : EIATTR_COOP_GROUP_MASK_REGIDS
	.align		4
        /*0080*/ 	.byte	0x04, 0x29
        /*0082*/ 	.short	(.L_25 - .L_24)


	//   ....[0]....
.L_24:
        /*0084*/ 	.word	0xffffffff


	//   ....[1]....
        /*0088*/ 	.word	0xffffffff


	//   ....[2]....
        /*008c*/ 	.word	0xffffffff


	//   ....[3]....
        /*0090*/ 	.word	0xffffffff


	//   ....[4]....
        /*0094*/ 	.word	0xffffffff


	//   ....[5]....
        /*0098*/ 	.word	0xffffffff


	//   ....[6]....
        /*009c*/ 	.word	0xffffffff


	//   ....[7]....
        /*00a0*/ 	.word	0xffffffff


	//   ....[8]....
        /*00a4*/ 	.word	0xffffffff


	//   ....[9]....
        /*00a8*/ 	.word	0xffffffff


	//   ....[10]....
        /*00ac*/ 	.word	0xffffffff


	//   ....[11]....
        /*00b0*/ 	.word	0xffffffff


	//   ....[12]....
        /*00b4*/ 	.word	0xffffffff


	//   ....[13]....
        /*00b8*/ 	.word	0xffffffff


	//   ....[14]....
        /*00bc*/ 	.word	0xffffffff


	//   ....[15]....
        /*00c0*/ 	.word	0xffffffff


	//   ....[16]....
        /*00c4*/ 	.word	0xffffffff


	//   ....[17]....
        /*00c8*/ 	.word	0xffffffff


	//   ....[18]....
        /*00cc*/ 	.word	0xffffffff


	//   ....[19]....
        /*00d0*/ 	.word	0xffffffff


	//   ....[20]....
        /*00d4*/ 	.word	0xffffffff


	//   ....[21]....
        /*00d8*/ 	.word	0xffffffff


	//----- nvinfo : EIATTR_COOP_GROUP_INSTR_OFFSETS
	.align		4
.L_25:
        /*00dc*/ 	.byte	0x04, 0x28
        /*00de*/ 	.short	(.L_27 - .L_26)


	//   ....[0]....
.L_26:
        /*00e0*/ 	.word	0x000016b0


	//   ....[1]....
        /*00e4*/ 	.word	0x00001760


	//   ....[2]....
        /*00e8*/ 	.word	0x00001810


	//   ....[3]....
        /*00ec*/ 	.word	0x000018b0


	//   ....[4]....
        /*00f0*/ 	.word	0x00001950


	//   ....[5]....
        /*00f4*/ 	.word	0x000019f0


	//   ....[6]....
        /*00f8*/ 	.word	0x00001aa0


	//   ....[7]....
        /*00fc*/ 	.word	0x00001be0


	//   ....[8]....
        /*0100*/ 	.word	0x00001c90


	//   ....[9]....
        /*0104*/ 	.word	0x00001cc0


	//   ....[10]....
        /*0108*/ 	.word	0x00001e60


	//   ....[11]....
        /*010c*/ 	.word	0x00001eb0


	//   ....[12]....
        /*0110*/ 	.word	0x00001ed0


	//   ....[13]....
        /*0114*/ 	.word	0x00001f00


	//   ....[14]....
        /*0118*/ 	.word	0x00001fa0


	//   ....[15]....
        /*011c*/ 	.word	0x00002020


	//   ....[16]....
        /*0120*/ 	.word	0x00002060


	//   ....[17]....
        /*0124*/ 	.word	0x00002110


	//   ....[18]....
        /*0128*/ 	.word	0x00002170


	//   ....[19]....
        /*012c*/ 	.word	0x000021b0


	//   ....[20]....
        /*0130*/ 	.word	0x000022a0


	//   ....[21]....
        /*0134*/ 	.word	0x000022d0


	//----- nvinfo : EIATTR_EXIT_INSTR_OFFSETS
	.align		4
.L_27:
        /*0138*/ 	.byte	0x04, 0x1c
        /*013a*/ 	.short	(.L_29 - .L_28)


	//   ....[0]....
.L_28:
        /*013c*/ 	.word	0x00002490


	//   ....[1]....
        /*0140*/ 	.word	0x000024e0


	//----- nvinfo : EIATTR_REQNTID
	.align		4
.L_29:
        /*0144*/ 	.byte	0x04, 0x10
        /*0146*/ 	.short	(.L_31 - .L_30)
.L_30:
        /*0148*/ 	.word	0x00000200
        /*014c*/ 	.word	0x00000001
        /*0150*/ 	.word	0x00000001


	//----- nvinfo : EIATTR_CBANK_PARAM_SIZE
	.align		4
.L_31:
        /*0154*/ 	.byte	0x03, 0x19
        /*0156*/ 	.short	0x0030


	//----- nvinfo : EIATTR_PARAM_CBANK
	.align		4
        /*0158*/ 	.byte	0x04, 0x0a
        /*015a*/ 	.short	(.L_33 - .L_32)
	.align		4
.L_32:
        /*015c*/ 	.word	index@(.nv.constant0.triton_red_fused_convolution_native_group_norm_0)
        /*0160*/ 	.short	0x0210
        /*0162*/ 	.short	0x0030


	//----- nvinfo : EIATTR_SW_WAR
	.align		4
.L_33:
        /*0164*/ 	.byte	0x04, 0x36
        /*0166*/ 	.short	(.L_35 - .L_34)
.L_34:
        /*0168*/ 	.word	0x00000008
.L_35:


//--------------------- .nv.callgraph             --------------------------
	.section	.nv.callgraph,"",@"SHT_CUDA_CALLGRAPH"
	.align	4
	.sectionentsize	8
	.align		4
        /*0000*/ 	.word	0x00000000
	.align		4
        /*0004*/ 	.word	0xffffffff
	.align		4
        /*0008*/ 	.word	0x00000000
	.align		4
        /*000c*/ 	.word	0xfffffffe
	.align		4
        /*0010*/ 	.word	0x00000000
	.align		4
        /*0014*/ 	.word	0xfffffffd
	.align		4
        /*0018*/ 	.word	0x00000000
	.align		4
        /*001c*/ 	.word	0xfffffffc


//--------------------- .text.triton_red_fused_convolution_native_group_norm_0 --------------------------
	.section	.text.triton_red_fused_convolution_native_group_norm_0,"ax",@progbits
	.sectionflags	@"SHF_BARRIERS=1"
	.align	128
        .global         triton_red_fused_convolution_native_group_norm_0
        .type           triton_red_fused_convolution_native_group_norm_0,@function
        .size           triton_red_fused_convolution_native_group_norm_0,(.L_x_1 - triton_red_fused_convolution_native_group_norm_0)
        .other          triton_red_fused_convolution_native_group_norm_0,@"STO_CUDA_ENTRY STV_DEFAULT"
triton_red_fused_convolution_native_group_norm_0:
.text.triton_red_fused_convolution_native_group_norm_0:
[----:B------:R-:W0:Y:S01]  /*0000*/  LDC R1, c[0x0][0x28] ;  /* 0x00000a00ff017b82 */ /* 0x000e220000000800 */
[----:B------:R-:W1:Y:S07]  /*0010*/  S2R R17, SR_TID.X ;  /* 0x0000000000117919 */ /* 0x000e6e0000002100 */
[----:B------:R-:W2:Y:S01]  /*0020*/  LDC.64 R4, c[0x0][0x210] ;  /* 0x00008400ff047b82 */ /* 0x000ea20000000a00 */
[----:B------:R-:W-:Y:S02]  /*0030*/  CS2R R8, SRZ ;  /* 0x0000000000087805 */ /* 0x000fe4000001ff00 */
[----:B------:R-:W-:Y:S01]  /*0040*/  CS2R R10, SRZ ;  /* 0x00000000000a7805 */ /* 0x000fe2000001ff00 */
[----:B------:R-:W3:Y:S01]  /*0050*/  S2R R16, SR_CTAID.X ;  /* 0x0000000000107919 */ /* 0x000ee20000002500 */
[----:B------:R-:W-:-:S03]  /*0060*/  ULDC.64 UR6, c[0x0][0x208] ;  /* 0x0000820000067ab9 */ /* 0x000fc60000000a00 */
[----:B------:R-:W4:Y:S08]  /*0070*/  S2UR UR5, SR_CgaCtaId ;  /* 0x00000000000579c3 */ /* 0x000f300000008800 */
[----:B------:R-:W5:Y:S01]  /*0080*/  LDC.64 R6, c[0x0][0x218] ;  /* 0x00008600ff067b82 */ /* 0x000f620000000a00 */
[----:B-1----:R-:W-:-:S04]  /*0090*/  SHF.L.U32 R0, R17, 0x2, RZ ;  /* 0x0000000211007819 */ /* 0x002fc800000006ff */
[----:B------:R-:W-:Y:S02]  /*00a0*/  LOP3.LUT R0, R0, 0x7fc, RZ, 0xc0, !PT ;  /* 0x000007fc00007812 */ /* 0x000fe400078ec0ff */
[C---:B---3--:R-:W-:Y:S02]  /*00b0*/  ISETP.GE.AND P0, PT, R16.reuse, 0x80, PT ;  /* 0x000000801000780c */ /* 0x048fe40003f06270 */
[----:B------:R-:W-:-:S05]  /*00c0*/  LEA R3, R16, R0, 0xd ;  /* 0x0000000010037211 */ /* 0x000fca00078e68ff */
[----:B--2---:R-:W-:-:S06]  /*00d0*/  IMAD.WIDE R4, R3, 0x4, R4 ;  /* 0x0000000403047825 */ /* 0x004fcc00078e0204 */
[----:B------:R-:W2:Y:S01]  /*00e0*/  @!P0 LDG.E.EF.128 R8, desc[UR6][R4.64] ;  /* 0x0000000604088981 */ /* 0x000ea2000c0e1d00 */
[----:B------:R-:W-:Y:S01]  /*00f0*/  SHF.R.S32.HI R3, RZ, 0x1f, R16 ;  /* 0x0000001fff037819 */ /* 0x000fe20000011410 */
[----:B------:R-:W-:Y:S01]  /*0100*/  UMOV UR4, 0x400 ;  /* 0x0000040000047882 */ /* 0x000fe20000000000 */
[----:B------:R-:W-:Y:S01]  /*0110*/  HFMA2.MMA R14, -RZ, RZ, 0, 0 ;  /* 0x00000000ff0e7435 */ /* 0x000fe200000001ff */
[----:B----4-:R-:W-:Y:S01]  /*0120*/  UPRMT UR4, UR5, 0x654, UR4 ;  /* 0x0000065405047896 */ /* 0x010fe20008000004 */
[----:B------:R-:W-:-:S04]  /*0130*/  LEA.HI R3, R3, R16, RZ, 0x5 ;  /* 0x0000001003037211 */ /* 0x000fc800078f28ff */
[----:B------:R-:W-:Y:S02]  /*0140*/  LOP3.LUT R13, R3, 0x7fffffe0, RZ, 0xc0, !PT ;  /* 0x7fffffe0030d7812 */ /* 0x000fe400078ec0ff */
[----:B------:R-:W-:Y:S02]  /*0150*/  LEA R3, R0, UR4, 0x3 ;  /* 0x0000000400037c11 */ /* 0x000fe4000f8e18ff */
[----:B------:R-:W-:-:S04]  /*0160*/  IADD3 R13, -R13, R16, RZ ;  /* 0x000000100d0d7210 */ /* 0x000fc80007ffe1ff */
[----:B------:R-:W-:Y:S02]  /*0170*/  SHF.L.U32 R27, R13, 0x1, RZ ;  /* 0x000000010d1b7819 */ /* 0x000fe400000006ff */
[----:B------:R-:W-:-:S03]  /*0180*/  MOV R13, RZ ;  /* 0x000000ff000d7202 */ /* 0x000fc60000000f00 */
[----:B-----5:R-:W-:Y:S01]  /*0190*/  IMAD.WIDE R22, R27, 0x4, R6 ;  /* 0x000000041b167825 */ /* 0x020fe200078e0206 */
[----:B------:R-:W-:Y:S01]  /*01a0*/  BAR.SYNC.DEFER_BLOCKING 0x0 ;  /* 0x0000000000007b1d */ /* 0x000fe20000010000 */
[----:B--2---:R-:W-:Y:S02]  /*01b0*/  SEL R8, R8, RZ, !P0 ;  /* 0x000000ff08087207 */ /* 0x004fe40004000000 */
[----:B------:R-:W-:Y:S01]  /*01c0*/  SEL R2, R9, RZ, !P0 ;  /* 0x000000ff09027207 */ /* 0x000fe20004000000 */
[----:B------:R-:W-:Y:S01]  /*01d0*/  HFMA2.MMA R9, -RZ, RZ, 0, 0 ;  /* 0x00000000ff097435 */ /* 0x000fe200000001ff */
[----:B------:R-:W-:Y:S01]  /*01e0*/  SEL R10, R10, RZ, !P0 ;  /* 0x000000ff0a0a7207 */ /* 0x000fe20004000000 */
[----:B------:R-:W-:Y:S01]  /*01f0*/  STS [R3], R8 ;  /* 0x0000000803007388 */ /* 0x000fe20000000800 */
[----:B------:R-:W-:-:S03]  /*0200*/  SEL R12, R11, RZ, !P0 ;  /* 0x000000ff0b0c7207 */ /* 0x000fc60004000000 */
[----:B------:R-:W-:Y:S04]  /*0210*/  STS [R3+0x8], R2 ;  /* 0x0000080203007388 */ /* 0x000fe80000000800 */
[----:B------:R1:W-:Y:S04]  /*0220*/  STS [R3+0x10], R10 ;  /* 0x0000100a03007388 */ /* 0x0003e80000000800 */
[----:B------:R-:W-:Y:S01]  /*0230*/  STS [R3+0x18], R12 ;  /* 0x0000180c03007388 */ /* 0x000fe20000000800 */
[----:B------:R-:W-:Y:S01]  /*0240*/  BAR.SYNC.DEFER_BLOCKING 0x0 ;  /* 0x0000000000007b1d */ /* 0x000fe20000010000 */
[----:B-1----:R-:W-:-:S05]  /*0250*/  CS2R R10, SRZ ;  /* 0x00000000000a7805 */ /* 0x002fca000001ff00 */
[----:B------:R-:W2:Y:S04]  /*0260*/  @!P0 LDG.E.EL R9, desc[UR6][R22.64] ;  /* 0x0000000616098981 */ /* 0x000ea8000c2e1900 */
[----:B------:R-:W3:Y:S04]  /*0270*/  @!P0 LDG.E.EL R11, desc[UR6][R22.64] ;  /* 0x00000006160b8981 */ /* 0x000ee8000c2e1900 */
[----:B------:R-:W4:Y:S04]  /*0280*/  @!P0 LDG.E.EL R13, desc[UR6][R22.64] ;  /* 0x00000006160d8981 */ /* 0x000f28000c2e1900 */
[----:B------:R-:W5:Y:S01]  /*0290*/  @!P0 LDG.E.EL R14, desc[UR6][R22.64] ;  /* 0x00000006160e8981 */ /* 0x000f62000c2e1900 */
[----:B------:R-:W-:-:S04]  /*02a0*/  LOP3.LUT R17, R17, 0x1ff, RZ, 0xc0, !PT ;  /* 0x000001ff11117812 */ /* 0x000fc800078ec0ff */
[----:B------:R-:W-:-:S05]  /*02b0*/  LEA R32, R17, UR4, 0x3 ;  /* 0x0000000411207c11 */ /* 0x000fca000f8e18ff */
[----:B------:R-:W1:Y:S01]  /*02c0*/  LDS R30, [R32] ;  /* 0x00000000201e7984 */ /* 0x000e620000000800 */
[----:B------:R-:W-:-:S03]  /*02d0*/  IMAD R24, R17, -0x4, R32 ;  /* 0xfffffffc11187824 */ /* 0x000fc600078e0220 */
[----:B------:R-:W1:Y:S04]  /*02e0*/  LDS R29, [R32+0x1000] ;  /* 0x00100000201d7984 */ /* 0x000e680000000800 */
[----:B------:R-:W1:Y:S04]  /*02f0*/  LDS R26, [R32+0x2000] ;  /* 0x00200000201a7984 */ /* 0x000e680000000800 */
[----:B------:R-:W1:Y:S01]  /*0300*/  LDS R15, [R32+0x3000] ;  /* 0x00300000200f7984 */ /* 0x000e620000000800 */
[----:B------:R-:W-:Y:S01]  /*0310*/  BAR.SYNC.DEFER_BLOCKING 0x0 ;  /* 0x0000000000007b1d */ /* 0x000fe20000010000 */
[----:B--2---:R-:W-:-:S02]  /*0320*/  SEL R9, R9, RZ, !P0 ;  /* 0x000000ff09097207 */ /* 0x004fc40004000000 */
[----:B---3--:R-:W-:-:S03]  /*0330*/  SEL R8, R11, RZ, !P0 ;  /* 0x000000ff0b087207 */ /* 0x008fc60004000000 */
[----:B-1----:R-:W-:Y:S01]  /*0340*/  FADD R30, R30, R9 ;  /* 0x000000091e1e7221 */ /* 0x002fe20000000000 */
[----:B------:R-:W-:Y:S01]  /*0350*/  HFMA2.MMA R9, -RZ, RZ, 0, 0 ;  /* 0x00000000ff097435 */ /* 0x000fe200000001ff */
[----:B------:R-:W-:Y:S02]  /*0360*/  MOV R11, RZ ;  /* 0x000000ff000b7202 */ /* 0x000fe40000000f00 */
[----:B----4-:R-:W-:Y:S01]  /*0370*/  SEL R13, R13, RZ, !P0 ;  /* 0x000000ff0d0d7207 */ /* 0x010fe20004000000 */
[----:B0-----:R-:W-:Y:S01]  /*0380*/  FADD R29, R29, R8 ;  /* 0x000000081d1d7221 */ /* 0x001fe20000000000 */
[----:B------:R-:W-:Y:S01]  /*0390*/  STS [R24], R30 ;  /* 0x0000001e18007388 */ /* 0x000fe20000000800 */
[----:B-----5:R-:W-:Y:S02]  /*03a0*/  SEL R2, R14, RZ, !P0 ;  /* 0x000000ff0e027207 */ /* 0x020fe40004000000 */
[----:B------:R-:W-:Y:S01]  /*03b0*/  FADD R26, R26, R13 ;  /* 0x0000000d1a1a7221 */ /* 0x000fe20000000000 */
[----:B------:R-:W-:Y:S01]  /*03c0*/  STS [R24+0x800], R29 ;  /* 0x0008001d18007388 */ /* 0x000fe20000000800 */
[----:B------:R-:W-:Y:S01]  /*03d0*/  MOV R8, RZ ;  /* 0x000000ff00087202 */ /* 0x000fe20000000f00 */
[----:B------:R-:W-:-:S02]  /*03e0*/  FADD R2, R2, R15 ;  /* 0x0000000f02027221 */ /* 0x000fc40000000000 */
[----:B------:R-:W-:Y:S04]  /*03f0*/  STS [R24+0x1000], R26 ;  /* 0x0010001a18007388 */ /* 0x000fe80000000800 */
[----:B------:R-:W-:Y:S01]  /*0400*/  STS [R24+0x1800], R2 ;  /* 0x0018000218007388 */ /* 0x000fe20000000800 */
[----:B------:R-:W-:Y:S06]  /*0410*/  BAR.SYNC.DEFER_BLOCKING 0x0 ;  /* 0x0000000000007b1d */ /* 0x000fec0000010000 */
[----:B------:R-:W2:Y:S01]  /*0420*/  @!P0 LDG.E.EF.128 R8, desc[UR6][R4.64+0x2000] ;  /* 0x0020000604088981 */ /* 0x000ea2000c0e1d00 */
[----:B------:R-:W-:-:S05]  /*0430*/  IMAD R28, R0, -0x4, R3 ;  /* 0xfffffffc001c7824 */ /* 0x000fca00078e0203 */
[----:B------:R-:W0:Y:S04]  /*0440*/  LDS.128 R12, [R28] ;  /* 0x000000001c0c7984 */ /* 0x000e280000000c00 */
[----:B0-----:R0:W-:Y:S02]  /*0450*/  @!P0 STG.E.128 desc[UR6][R4.64], R12 ;  /* 0x0000000c04008986 */ /* 0x0011e4000c101d06 */
[----:B0-----:R-:W-:Y:S01]  /*0460*/  HFMA2.MMA R12, -RZ, RZ, 0, 0 ;  /* 0x00000000ff0c7435 */ /* 0x001fe200000001ff */
[----:B------:R-:W-:Y:S01]  /*0470*/  BAR.SYNC.DEFER_BLOCKING 0x0 ;  /* 0x0000000000007b1d */ /* 0x000fe20000010000 */
[----:B------:R-:W-:Y:S02]  /*0480*/  MOV R13, RZ ;  /* 0x000000ff000d7202 */ /* 0x000fe40000000f00 */
[----:B--2---:R-:W-:-:S02]  /*0490*/  SEL R8, R8, RZ, !P0 ;  /* 0x000000ff08087207 */ /* 0x004fc40004000000 */
[----:B------:R-:W-:Y:S01]  /*04a0*/  SEL R0, R9, RZ, !P0 ;  /* 0x000000ff09007207 */ /* 0x000fe20004000000 */
[----:B------:R-:W-:Y:S01]  /*04b0*/  HFMA2.MMA R9, -RZ, RZ, 0, 0 ;  /* 0x00000000ff097435 */ /* 0x000fe200000001ff */
[----:B------:R-:W-:Y:S01]  /*04c0*/  SEL R10, R10, RZ, !P0 ;  /* 0x000000ff0a0a7207 */ /* 0x000fe20004000000 */
[----:B------:R-:W-:Y:S01]  /*04d0*/  STS [R3], R8 ;  /* 0x0000000803007388 */ /* 0x000fe20000000800 */
[----:B------:R-:W-:Y:S02]  /*04e0*/  SEL R34, R11, RZ, !P0 ;  /* 0x000000ff0b227207 */ /* 0x000fe40004000000 */
[----:B------:R-:W-:Y:S01]  /*04f0*/  MOV R11, RZ ;  /* 0x000000ff000b7202 */ /* 0x000fe20000000f00 */
[----:B------:R-:W-:Y:S04]  /*0500*/  STS [R3+0x8], R0 ;  /* 0x0000080003007388 */ /* 0x000fe80000000800 */
[----:B------:R-:W-:Y:S04]  /*0510*/  STS [R3+0x10], R10 ;  /* 0x0000100a03007388 */ /* 0x000fe80000000800 */
[----:B------:R-:W-:Y:S01]  /*0520*/  STS [R3+0x18], R34 ;  /* 0x0000182203007388 */ /* 0x000fe20000000800 */
[----:B------:R-:W-:Y:S06]  /*0530*/  BAR.SYNC.DEFER_BLOCKING 0x0 ;  /* 0x0000000000007b1d */ /* 0x000fec0000010000 */
[----:B------:R-:W2:Y:S04]  /*0540*/  @!P0 LDG.E.EL R9, desc[UR6][R22.64] ;  /* 0x0000000616098981 */ /* 0x000ea8000c2e1900 */
[----:B------:R-:W3:Y:S04]  /*0550*/  @!P0 LDG.E.EL R11, desc[UR6][R22.64] ;  /* 0x00000006160b8981 */ /* 0x000ee8000c2e1900 */
[----:B------:R-:W4:Y:S04]  /*0560*/  @!P0 LDG.E.EL R12, desc[UR6][R22.64] ;  /* 0x00000006160c8981 */ /* 0x000f28000c2e1900 */
[----:B------:R-:W5:Y:S04]  /*0570*/  @!P0 LDG.E.EL R13, desc[UR6][R22.64] ;  /* 0x00000006160d8981 */ /* 0x000f68000c2e1900 */
[----:B------:R-:W0:Y:S04]  /*0580*/  LDS R25, [R32] ;  /* 0x0000000020197984 */ /* 0x000e280000000800 */
[----:B------:R-:W1:Y:S04]  /*0590*/  LDS R0, [R32+0x1000] ;  /* 0x0010000020007984 */ /* 0x000e680000000800 */
[----:B------:R-:W0:Y:S04]  /*05a0*/  LDS R8, [R32+0x2000] ;  /* 0x0020000020087984 */ /* 0x000e280000000800 */
[----:B------:R-:W0:Y:S01]  /*05b0*/  LDS R21, [R32+0x3000] ;  /* 0x0030000020157984 */ /* 0x000e220000000800 */
[----:B------:R-:W-:Y:S01]  /*05c0*/  BAR.SYNC.DEFER_BLOCKING 0x0 ;  /* 0x0000000000007b1d */ /* 0x000fe20000010000 */
[----:B--2---:R-:W-:-:S02]  /*05d0*/  SEL R14, R9, RZ, !P0 ;  /* 0x000000ff090e7207 */ /* 0x004fc40004000000 */
[----:B---3--:R-:W-:-:S03]  /*05e0*/  SEL R11, R11, RZ, !P0 ;  /* 0x000000ff0b0b7207 */ /* 0x008fc60004000000 */
[----:B0-----:R-:W-:Y:S01]  /*05f0*/  FADD R25, R25, R14 ;  /* 0x0000000e19197221 */ /* 0x001fe20000000000 */
[----:B----4-:R-:W-:Y:S01]  /*0600*/  SEL R9, R12, RZ, !P0 ;  /* 0x000000ff0c097207 */ /* 0x010fe20004000000 */
[----:B-1----:R-:W-:-:S03]  /*0610*/  FADD R0, R0, R11 ;  /* 0x0000000b00007221 */ /* 0x002fc60000000000 */
[----:B------:R-:W-:Y:S01]  /*0620*/  STS [R24], R25 ;  /* 0x0000001918007388 */ /* 0x000fe20000000800 */
[----:B------:R-:W-:Y:S02]  /*0630*/  MOV R11, RZ ;  /* 0x000000ff000b7202 */ /* 0x000fe40000000f00 */
[----:B-----5:R-:W-:Y:S01]  /*0640*/  SEL R10, R13, RZ, !P0 ;  /* 0x000000ff0d0a7207 */ /* 0x020fe20004000000 */
[----:B------:R-:W-:Y:S01]  /*0650*/  FADD R23, R8, R9 ;  /* 0x0000000908177221 */ /* 0x000fe20000000000 */
[----:B------:R-:W-:Y:S01]  /*0660*/  STS [R24+0x800], R0 ;  /* 0x0008000018007388 */ /* 0x000fe20000000800 */
[----:B------:R-:W-:Y:S01]  /*0670*/  HFMA2.MMA R8, -RZ, RZ, 0, 0 ;  /* 0x00000000ff087435 */ /* 0x000fe200000001ff */
[----:B------:R-:W-:Y:S01]  /*0680*/  MOV R9, RZ ;  /* 0x000000ff00097202 */ /* 0x000fe20000000f00 */
[----:B------:R-:W-:Y:S01]  /*0690*/  FADD R21, R21, R10 ;  /* 0x0000000a15157221 */ /* 0x000fe20000000000 */
[----:B------:R-:W-:Y:S01]  /*06a0*/  STS [R24+0x1000], R23 ;  /* 0x0010001718007388 */ /* 0x000fe20000000800 */
[----:B------:R-:W-:-:S03]  /*06b0*/  HFMA2.MMA R10, -RZ, RZ, 0, 0 ;  /* 0x00000000ff0a7435 */ /* 0x000fc600000001ff */
[----:B------:R0:W-:Y:S01]  /*06c0*/  STS [R24+0x1800], R21 ;  /* 0x0018001518007388 */ /* 0x0001e20000000800 */
[----:B------:R-:W-:Y:S06]  /*06d0*/  BAR.SYNC.DEFER_BLOCKING 0x0 ;  /* 0x0000000000007b1d */ /* 0x000fec0000010000 */
[----:B------:R-:W2:Y:S01]  /*06e0*/  @!P0 LDG.E.EF.128 R8, desc[UR6][R4.64+0x4000] ;  /* 0x0040000604088981 */ /* 0x000ea2000c0e1d00 */
[----:B------:R-:W-:Y:S01]  /*06f0*/  IADD3 R27, R27, 0x1, RZ ;  /* 0x000000011b1b7810 */ /* 0x000fe20007ffe0ff */
[----:B0-----:R-:W-:Y:S02]  /*0700*/  HFMA2.MMA R24, -RZ, RZ, 0, 0 ;  /* 0x00000000ff187435 */ /* 0x001fe400000001ff */
[----:B------:R-:W0:Y:S02]  /*0710*/  LDS.128 R12, [R28] ;  /* 0x000000001c0c7984 */ /* 0x000e240000000c00 */
[----:B------:R-:W-:-:S02]  /*0720*/  IMAD.WIDE R6, R27, 0x4, R6 ;  /* 0x000000041b067825 */ /* 0x000fc400078e0206 */
[----:B0-----:R-:W-:Y:S01]  /*0730*/  @!P0 STG.E.128 desc[UR6][R4.64+0x2000], R12 ;  /* 0x0020000c04008986 */ /* 0x001fe2000c101d06 */
[----:B------:R-:W-:Y:S01]  /*0740*/  MOV R22, RZ ;  /* 0x000000ff00167202 */ /* 0x000fe20000000f00 */
[----:B------:R-:W-:Y:S01]  /*0750*/  BAR.SYNC.DEFER_BLOCKING 0x0 ;  /* 0x0000000000007b1d */ /* 0x000fe20000010000 */
[----:B--2---:R-:W-:Y:S02]  /*0760*/  SEL R8, R8, RZ, !P0 ;  /* 0x000000ff08087207 */ /* 0x004fe40004000000 */
[----:B------:R-:W-:Y:S02]  /*0770*/  SEL R32, R9, RZ, !P0 ;  /* 0x000000ff09207207 */ /* 0x000fe40004000000 */
[----:B------:R-:W-:Y:S01]  /*0780*/  SEL R10, R10, RZ, !P0 ;  /* 0x000000ff0a0a7207 */ /* 0x000fe20004000000 */
[----:B------:R0:W-:Y:S01]  /*0790*/  STS [R3], R8 ;  /* 0x0000000803007388 */ /* 0x0001e20000000800 */
[----:B------:R-:W-:-:S03]  /*07a0*/  SEL R34, R11, RZ, !P0 ;  /* 0x000000ff0b227207 */ /* 0x000fc60004000000 */
[----:B------:R1:W-:Y:S04]  /*07b0*/  STS [R3+0x8], R32 ;  /* 0x0000082003007388 */ /* 0x0003e80000000800 */
[----:B------:R-:W-:Y:S04]  /*07c0*/  STS [R3+0x10], R10 ;  /* 0x0000100a03007388 */ /* 0x000fe80000000800 */
[----:B------:R2:W-:Y:S01]  /*07d0*/  STS [R3+0x18], R34 ;  /* 0x0000182203007388 */ /* 0x0005e20000000800 */
[----:B------:R-:W-:Y:S06]  /*07e0*/  BAR.SYNC.DEFER_BLOCKING 0x0 ;  /* 0x0000000000007b1d */ /* 0x000fec0000010000 */
[----:B------:R-:W3:Y:S04]  /*07f0*/  @!P0 LDG.E.EL R24, desc[UR6][R6.64] ;  /* 0x0000000606188981 */ /* 0x000ee8000c2e1900 */
[----:B------:R-:W4:Y:S01]  /*0800*/  @!P0 LDG.E.EL R22, desc[UR6][R6.64] ;  /* 0x0000000606168981 */ /* 0x000f22000c2e1900 */
[----:B------:R-:W-:Y:S01]  /*0810*/  HFMA2.MMA R11, -RZ, RZ, 0, 0 ;  /* 0x00000000ff0b7435 */ /* 0x000fe200000001ff */
[----:B0-----:R-:W-:-:S06]  /*0820*/  MOV R8, RZ ;  /* 0x000000ff00087202 */ /* 0x001fcc0000000f00 */
[----:B------:R-:W5:Y:S04]  /*0830*/  @!P0 LDG.E.EL R8, desc[UR6][R6.64] ;  /* 0x0000000606088981 */ /* 0x000f68000c2e1900 */
[----:B------:R-:W4:Y:S01]  /*0840*/  @!P0 LDG.E.EL R11, desc[UR6][R6.64] ;  /* 0x00000006060b8981 */ /* 0x000f22000c2e1900 */
[----:B------:R-:W-:-:S05]  /*0850*/  LEA R12, R17, UR4, 0x3 ;  /* 0x00000004110c7c11 */ /* 0x000fca000f8e18ff */
[----:B------:R-:W0:Y:S01]  /*0860*/  LDS R15, [R12] ;  /* 0x000000000c0f7984 */ /* 0x000e220000000800 */
[----:B------:R-:W-:Y:S02]  /*0870*/  ISETP.LT.AND P1, PT, R16, 0x80, PT ;  /* 0x000000801000780c */ /* 0x000fe40003f21270 */
[----:B------:R-:W-:Y:S01]  /*0880*/  FSEL R30, R30, RZ, !P0 ;  /* 0x000000ff1e1e7208 */ /* 0x000fe20004000000 */
[----:B------:R-:W0:Y:S01]  /*0890*/  LDS R9, [R12+0x1000] ;  /* 0x001000000c097984 */ /* 0x000e220000000800 */
[----:B-1----:R-:W-:-:S05]  /*08a0*/  SEL R32, RZ, 0x3f800000, !P1 ;  /* 0x3f800000ff207807 */ /* 0x002fca0004800000 */
[----:B------:R-:W-:-:S05]  /*08b0*/  FADD R13, R32, 1 ;  /* 0x3f800000200d7421 */ /* 0x000fca0000000000 */
[----:B------:R-:W-:Y:S02]  /*08c0*/  @!P0 MOV R32, R13 ;  /* 0x0000000d00208202 */ /* 0x000fe40000000f00 */
[----:B------:R-:W1:Y:S03]  /*08d0*/  MUFU.RCP R13, R13 ;  /* 0x0000000d000d7308 */ /* 0x000e660000001000 */
[----:B------:R-:W-:Y:S01]  /*08e0*/  FADD R31, R32, 1 ;  /* 0x3f800000201f7421 */ /* 0x000fe20000000000 */
[----:B--2---:R-:W-:-:S04]  /*08f0*/  FADD R3, -R30, R25 ;  /* 0x000000191e037221 */ /* 0x004fc80000000100 */
[C---:B------:R-:W-:Y:S01]  /*0900*/  FSETP.GEU.AND P4, PT, |R31|.reuse, 1.175494350822287508e-38, PT ;  /* 0x008000001f00780b */ /* 0x040fe20003f8e200 */
[C---:B------:R-:W-:Y:S01]  /*0910*/  FMUL R14, R31.reuse, 0.25 ;  /* 0x3e8000001f0e7820 */ /* 0x040fe20000400000 */
[----:B------:R-:W-:Y:S01]  /*0920*/  FSETP.GT.AND P3, PT, |R31|, 8.50705917302346158658e+37, PT ;  /* 0x7e8000001f00780b */ /* 0x000fe20003f64200 */
[----:B-1----:R-:W-:-:S03]  /*0930*/  FFMA R10, R3, R13, R30 ;  /* 0x0000000d030a7223 */ /* 0x002fc6000000001e */
[----:B------:R-:W-:Y:S02]  /*0940*/  FSEL R34, R14, R31, P3 ;  /* 0x0000001f0e227208 */ /* 0x000fe40001800000 */
[----:B------:R-:W-:Y:S01]  /*0950*/  FSEL R29, R29, RZ, !P0 ;  /* 0x000000ff1d1d7208 */ /* 0x000fe20004000000 */
[----:B------:R-:W1:Y:S01]  /*0960*/  LDS R14, [R12+0x2000] ;  /* 0x002000000c0e7984 */ /* 0x000e620000000800 */
[----:B------:R-:W-:-:S03]  /*0970*/  @!P0 MOV R30, R10 ;  /* 0x0000000a001e8202 */ /* 0x000fc60000000f00 */
[----:B------:R-:W-:Y:S01]  /*0980*/  @!P4 FMUL R34, R34, 16777216 ;  /* 0x4b8000002222c820 */ /* 0x000fe20000400000 */
[----:B------:R-:W-:Y:S01]  /*0990*/  FADD R10, R25, -R10 ;  /* 0x8000000a190a7221 */ /* 0x000fe20000000000 */
[----:B------:R-:W2:Y:S04]  /*09a0*/  LDS R12, [R12+0x3000] ;  /* 0x003000000c0c7984 */ /* 0x000ea80000000800 */
[----:B------:R-:W0:Y:S01]  /*09b0*/  MUFU.RCP R34, R34 ;  /* 0x0000002200227308 */ /* 0x000e220000001000 */
[----:B------:R-:W-:Y:S01]  /*09c0*/  FFMA R28, R3, R10, RZ ;  /* 0x0000000a031c7223 */ /* 0x000fe200000000ff */
[----:B------:R-:W-:-:S04]  /*09d0*/  FADD R10, -R29, R0 ;  /* 0x000000001d0a7221 */ /* 0x000fc80000000100 */
[----:B------:R-:W-:Y:S01]  /*09e0*/  FFMA R3, R10, R13, R29 ;  /* 0x0000000d0a037223 */ /* 0x000fe2000000001d */
[----:B------:R-:W-:-:S04]  /*09f0*/  FSEL R28, R28, RZ, !P0 ;  /* 0x000000ff1c1c7208 */ /* 0x000fc80004000000 */
[----:B------:R-:W-:Y:S01]  /*0a00*/  @!P0 MOV R29, R3 ;  /* 0x00000003001d8202 */ /* 0x000fe20000000f00 */
[----:B------:R-:W-:Y:S01]  /*0a10*/  FADD R3, R0, -R3 ;  /* 0x8000000300037221 */ /* 0x000fe20000000000 */
[----:B------:R-:W-:Y:S02]  /*0a20*/  FSEL R26, R26, RZ, !P0 ;  /* 0x000000ff1a1a7208 */ /* 0x000fe40004000000 */
[----:B------:R-:W-:Y:S01]  /*0a30*/  FSEL R2, R2, RZ, !P0 ;  /* 0x000000ff02027208 */ /* 0x000fe20004000000 */
[----:B------:R-:W-:Y:S01]  /*0a40*/  BAR.SYNC.DEFER_BLOCKING 0x0 ;  /* 0x0000000000007b1d */ /* 0x000fe20000010000 */
[----:B---3--:R-:W-:-:S05]  /*0a50*/  SEL R24, R24, RZ, !P0 ;  /* 0x000000ff18187207 */ /* 0x008fca0004000000 */
[----:B0-----:R-:W-:-:S04]  /*0a60*/  FADD R15, R15, R24 ;  /* 0x000000180f0f7221 */ /* 0x001fc80000000000 */
[----:B------:R-:W-:-:S04]  /*0a70*/  FADD R27, -R30, R15 ;  /* 0x0000000f1e1b7221 */ /* 0x000fc80000000100 */
[----:B------:R-:W-:-:S05]  /*0a80*/  FMUL R24, R27, 0.25 ;  /* 0x3e8000001b187820 */ /* 0x000fca0000400000 */
[----:B------:R-:W-:Y:S02]  /*0a90*/  FSEL R33, R24, R27, P3 ;  /* 0x0000001b18217208 */ /* 0x000fe40001800000 */
[----:B----4-:R-:W-:-:S03]  /*0aa0*/  SEL R22, R22, RZ, !P0 ;  /* 0x000000ff16167207 */ /* 0x010fc60004000000 */
[----:B------:R-:W-:-:S04]  /*0ab0*/  @!P4 FMUL R33, R33, 16777216 ;  /* 0x4b8000002121c820 */ /* 0x000fc80000400000 */
[----:B------:R-:W-:Y:S01]  /*0ac0*/  FFMA R33, R34, R33, R30 ;  /* 0x0000002122217223 */ /* 0x000fe2000000001e */
[----:B------:R-:W-:-:S03]  /*0ad0*/  FADD R9, R9, R22 ;  /* 0x0000001609097221 */ /* 0x000fc60000000000 */
[----:B------:R-:W-:-:S04]  /*0ae0*/  FADD R22, R15, -R33 ;  /* 0x800000210f167221 */ /* 0x000fc80000000000 */
[----:B------:R-:W-:Y:S01]  /*0af0*/  @!P0 FFMA R28, R27, R22, R28 ;  /* 0x000000161b1c8223 */ /* 0x000fe2000000001c */
[----:B------:R-:W-:-:S04]  /*0b00*/  FADD R22, -R29, R9 ;  /* 0x000000091d167221 */ /* 0x000fc80000000100 */
[----:B------:R-:W-:Y:S01]  /*0b10*/  FMUL R25, R22, 0.25 ;  /* 0x3e80000016197820 */ /* 0x000fe20000400000 */
[----:B------:R-:W-:-:S04]  /*0b20*/  FFMA R27, R10, R3, RZ ;  /* 0x000000030a1b7223 */ /* 0x000fc800000000ff */
[----:B------:R-:W-:Y:S01]  /*0b30*/  FSEL R25, R25, R22, P3 ;  /* 0x0000001619197208 */ /* 0x000fe20001800000 */
[----:B------:R-:W-:-:S04]  /*0b40*/  FADD R3, -R26, R23 ;  /* 0x000000171a037221 */ /* 0x000fc80000000100 */
[----:B------:R-:W-:Y:S01]  /*0b50*/  @!P4 FMUL R25, R25, 16777216 ;  /* 0x4b8000001919c820 */ /* 0x000fe20000400000 */
[----:B------:R-:W-:Y:S01]  /*0b60*/  FFMA R10, R3, R13, R26 ;  /* 0x0000000d030a7223 */ /* 0x000fe2000000001a */
[----:B------:R-:W-:Y:S02]  /*0b70*/  SEL R11, R11, RZ, !P0 ;  /* 0x000000ff0b0b7207 */ /* 0x000fe40004000000 */
[----:B------:R-:W-:Y:S01]  /*0b80*/  FFMA R36, R34, R25, R29 ;  /* 0x0000001922247223 */ /* 0x000fe2000000001d */
[----:B------:R-:W-:Y:S02]  /*0b90*/  FSEL R27, R27, RZ, !P0 ;  /* 0x000000ff1b1b7208 */ /* 0x000fe40004000000 */
[----:B------:R-:W-:Y:S01]  /*0ba0*/  @!P0 MOV R26, R10 ;  /* 0x0000000a001a8202 */ /* 0x000fe20000000f00 */
[----:B------:R-:W-:Y:S01]  /*0bb0*/  FADD R0, R9, -R36 ;  /* 0x8000002409007221 */ /* 0x000fe20000000000 */
[----:B-1----:R-:W-:-:S03]  /*0bc0*/  FADD R11, R14, R11 ;  /* 0x0000000b0e0b7221 */ /* 0x002fc60000000000 */
[----:B------:R-:W-:Y:S01]  /*0bd0*/  @!P0 FFMA R27, R22, R0, R27 ;  /* 0x00000000161b8223 */ /* 0x000fe2000000001b */
[----:B------:R-:W-:Y:S01]  /*0be0*/  FADD R0, -R26, R11 ;  /* 0x0000000b1a007221 */ /* 0x000fe20000000100 */
[----:B------:R-:W-:Y:S01]  /*0bf0*/  FADD R10, R23, -R10 ;  /* 0x8000000a170a7221 */ /* 0x000fe20000000000 */
[----:B-----5:R-:W-:Y:S02]  /*0c00*/  SEL R23, R8, RZ, !P0 ;  /* 0x000000ff08177207 */ /* 0x020fe40004000000 */
[C---:B------:R-:W-:Y:S01]  /*0c10*/  LEA R22, R17.reuse, UR4, 0x3 ;  /* 0x0000000411167c11 */ /* 0x040fe2000f8e18ff */
[----:B------:R-:W-:Y:S02]  /*0c20*/  FMUL R25, R0, 0.25 ;  /* 0x3e80000000197820 */ /* 0x000fe40000400000 */
[----:B--2---:R-:W-:Y:S02]  /*0c30*/  FADD R23, R12, R23 ;  /* 0x000000170c177221 */ /* 0x004fe40000000000 */
[----:B------:R-:W-:Y:S01]  /*0c40*/  IMAD R24, R17, -0x4, R22 ;  /* 0xfffffffc11187824 */ /* 0x000fe200078e0216 */
[----:B------:R-:W-:Y:S01]  /*0c50*/  FSEL R25, R25, R0, P3 ;  /* 0x0000000019197208 */ /* 0x000fe20001800000 */
[----:B------:R-:W-:-:S03]  /*0c60*/  FFMA R3, R3, R10, RZ ;  /* 0x0000000a03037223 */ /* 0x000fc600000000ff */
[----:B------:R0:W-:Y:S01]  /*0c70*/  STS [R24], R15 ;  /* 0x0000000f18007388 */ /* 0x0001e20000000800 */
[----:B------:R-:W-:-:S03]  /*0c80*/  @!P4 FMUL R25, R25, 16777216 ;  /* 0x4b8000001919c820 */ /* 0x000fc60000400000 */
[----:B------:R-:W-:Y:S04]  /*0c90*/  STS [R24+0x800], R9 ;  /* 0x0008000918007388 */ /* 0x000fe80000000800 */
[----:B------:R-:W-:Y:S04]  /*0ca0*/  STS [R24+0x1000], R11 ;  /* 0x0010000b18007388 */ /* 0x000fe80000000800 */
[----:B------:R-:W-:Y:S01]  /*0cb0*/  STS [R24+0x1800], R23 ;  /* 0x0018001718007388 */ /* 0x000fe20000000800 */
[----:B------:R-:W-:Y:S01]  /*0cc0*/  FFMA R35, R34, R25, R26 ;  /* 0x0000001922237223 */ /* 0x000fe2000000001a */
[----:B------:R-:W-:-:S03]  /*0cd0*/  FSEL R3, R3, RZ, !P0 ;  /* 0x000000ff03037208 */ /* 0x000fc60004000000 */
[----:B------:R-:W-:Y:S01]  /*0ce0*/  FADD R10, R11, -R35 ;  /* 0x800000230b0a7221 */ /* 0x000fe20000000000 */
[----:B------:R-:W-:-:S03]  /*0cf0*/  HFMA2.MMA R12, -RZ, RZ, 0, 0 ;  /* 0x00000000ff0c7435 */ /* 0x000fc600000001ff */
[----:B------:R-:W-:Y:S01]  /*0d00*/  @!P0 FFMA R3, R0, R10, R3 ;  /* 0x0000000a00038223 */ /* 0x000fe20000000003 */
[----:B------:R-:W-:Y:S01]  /*0d10*/  FADD R0, -R2, R21 ;  /* 0x0000001502007221 */ /* 0x000fe20000000100 */
[----:B0-----:R-:W-:-:S03]  /*0d20*/  CS2R R14, SRZ ;  /* 0x00000000000e7805 */ /* 0x001fc6000001ff00 */
[----:B------:R-:W-:Y:S01]  /*0d30*/  FFMA R10, R0, R13, R2 ;  /* 0x0000000d000a7223 */ /* 0x000fe20000000002 */
[----:B------:R-:W-:Y:S01]  /*0d40*/  MOV R13, RZ ;  /* 0x000000ff000d7202 */ /* 0x000fe20000000f00 */
[----:B------:R-:W-:Y:S06]  /*0d50*/  BAR.SYNC.DEFER_BLOCKING 0x0 ;  /* 0x0000000000007b1d */ /* 0x000fec0000010000 */
[----:B------:R-:W2:Y:S01]  /*0d60*/  @!P0 LDG.E.EF.128 R12, desc[UR6][R4.64+0x6000] ;  /* 0x00600006040c8981 */ /* 0x000ea2000c0e1d00 */
[----:B------:R-:W0:Y:S01]  /*0d70*/  S2R R37, SR_TID.X ;  /* 0x0000000000257919 */ /* 0x000e220000002100 */
[----:B------:R-:W-:Y:S01]  /*0d80*/  FADD R21, R21, -R10 ;  /* 0x8000000a15157221 */ /* 0x000fe20000000000 */
[----:B------:R-:W-:-:S02]  /*0d90*/  @!P0 MOV R2, R10 ;  /* 0x0000000a00028202 */ /* 0x000fc40000000f00 */
[----:B0-----:R-:W-:-:S04]  /*0da0*/  SHF.L.U32 R37, R37, 0x2, RZ ;  /* 0x0000000225257819 */ /* 0x001fc800000006ff */
[----:B------:R-:W-:-:S04]  /*0db0*/  LOP3.LUT R8, R37, 0x7fc, RZ, 0xc0, !PT ;  /* 0x000007fc25087812 */ /* 0x000fc800078ec0ff */
[----:B------:R-:W-:-:S05]  /*0dc0*/  LEA R25, R8, UR4, 0x3 ;  /* 0x0000000408197c11 */ /* 0x000fca000f8e18ff */
[----:B------:R-:W-:-:S06]  /*0dd0*/  IMAD R8, R8, -0x4, R25 ;  /* 0xfffffffc08087824 */ /* 0x000fcc00078e0219 */
[----:B------:R-:W0:Y:S04]  /*0de0*/  LDS.128 R8, [R8] ;  /* 0x0000000008087984 */ /* 0x000e280000000c00 */
[----:B0-----:R0:W-:Y:S01]  /*0df0*/  @!P0 STG.E.128 desc[UR6][R4.64+0x4000], R8 ;  /* 0x0040000804008986 */ /* 0x0011e2000c101d06 */
[----:B------:R-:W-:Y:S01]  /*0e00*/  BAR.SYNC.DEFER_BLOCKING 0x0 ;  /* 0x0000000000007b1d */ /* 0x000fe20000010000 */
[----:B0-----:R-:W-:Y:S02]  /*0e10*/  MOV R10, RZ ;  /* 0x000000ff000a7202 */ /* 0x001fe40000000f00 */
[----:B--2---:R-:W-:Y:S02]  /*0e20*/  SEL R9, R12, RZ, !P0 ;  /* 0x000000ff0c097207 */ /* 0x004fe40004000000 */
[----:B------:R-:W-:-:S02]  /*0e30*/  SEL R13, R13, RZ, !P0 ;  /* 0x000000ff0d0d7207 */ /* 0x000fc40004000000 */
[----:B------:R-:W-:Y:S02]  /*0e40*/  SEL R14, R14, RZ, !P0 ;  /* 0x000000ff0e0e7207 */ /* 0x000fe40004000000 */
[----:B------:R-:W-:Y:S01]  /*0e50*/  SEL R15, R15, RZ, !P0 ;  /* 0x000000ff0f0f7207 */ /* 0x000fe20004000000 */
[----:B------:R0:W-:Y:S04]  /*0e60*/  STS [R25], R9 ;  /* 0x0000000919007388 */ /* 0x0001e80000000800 */
[----:B------:R-:W-:Y:S04]  /*0e70*/  STS [R25+0x8], R13 ;  /* 0x0000080d19007388 */ /* 0x000fe80000000800 */
[----:B------:R-:W-:Y:S04]  /*0e80*/  STS [R25+0x10], R14 ;  /* 0x0000100e19007388 */ /* 0x000fe80000000800 */
[----:B------:R1:W-:Y:S01]  /*0e90*/  STS [R25+0x18], R15 ;  /* 0x0000180f19007388 */ /* 0x0003e20000000800 */
[----:B------:R-:W-:Y:S01]  /*0ea0*/  BAR.SYNC.DEFER_BLOCKING 0x0 ;  /* 0x0000000000007b1d */ /* 0x000fe20000010000 */
[----:B------:R-:W-:-:S10]  /*0eb0*/  HFMA2.MMA R12, -RZ, RZ, 0, 0 ;  /* 0x00000000ff0c7435 */ /* 0x000fd400000001ff */
[----:B------:R-:W2:Y:S04]  /*0ec0*/  @!P0 LDG.E.EL R12, desc[UR6][R6.64] ;  /* 0x00000006060c8981 */ /* 0x000ea8000c2e1900 */
[----:B------:R-:W3:Y:S01]  /*0ed0*/  @!P0 LDG.E.EL R10, desc[UR6][R6.64] ;  /* 0x00000006060a8981 */ /* 0x000ee2000c2e1900 */
[----:B0-----:R-:W-:-:S03]  /*0ee0*/  CS2R R8, SRZ ;  /* 0x0000000000087805 */ /* 0x001fc6000001ff00 */
[----:B------:R-:W0:Y:S04]  /*0ef0*/  LDS R13, [R22] ;  /* 0x00000000160d7984 */ /* 0x000e280000000800 */
[----:B------:R-:W4:Y:S04]  /*0f00*/  @!P0 LDG.E.EL R8, desc[UR6][R6.64] ;  /* 0x0000000606088981 */ /* 0x000f28000c2e1900 */
[----:B------:R0:W5:Y:S04]  /*0f10*/  @!P0 LDG.E.EL R9, desc[UR6][R6.64] ;  /* 0x0000000606098981 */ /* 0x000168000c2e1900 */
[----:B------:R-:W0:Y:S01]  /*0f20*/  LDS R11, [R22+0x1000] ;  /* 0x00100000160b7984 */ /* 0x000e220000000800 */
[----:B------:R-:W-:Y:S01]  /*0f30*/  FSEL R31, R31, R32, !P0 ;  /* 0x000000201f1f7208 */ /* 0x000fe20004000000 */
[----:B-1----:R-:W-:-:S04]  /*0f40*/  FADD R15, -R2, R23 ;  /* 0x00000017020f7221 */ /* 0x002fc80000000100 */
[----:B------:R-:W-:Y:S01]  /*0f50*/  FADD R14, R31, 1 ;  /* 0x3f8000001f0e7421 */ /* 0x000fe20000000000 */
[----:B------:R-:W-:Y:S01]  /*0f60*/  FMUL R32, R15, 0.25 ;  /* 0x3e8000000f207820 */ /* 0x000fe20000400000 */
[----:B------:R-:W-:-:S03]  /*0f70*/  FFMA R0, R0, R21, RZ ;  /* 0x0000001500007223 */ /* 0x000fc600000000ff */
[C---:B------:R-:W-:Y:S01]  /*0f80*/  FSETP.GEU.AND P2, PT, |R14|.reuse, 1.175494350822287508e-38, PT ;  /* 0x008000000e00780b */ /* 0x040fe20003f4e200 */
[----:B------:R-:W-:Y:S01]  /*0f90*/  FMUL R25, R14, 0.25 ;  /* 0x3e8000000e197820 */ /* 0x000fe20000400000 */
[----:B------:R-:W-:Y:S02]  /*0fa0*/  FSEL R21, R32, R15, P3 ;  /* 0x0000000f20157208 */ /* 0x000fe40001800000 */
[----:B------:R-:W-:-:S03]  /*0fb0*/  FSETP.GT.AND P1, PT, |R14|, 8.50705917302346158658e+37, PT ;  /* 0x7e8000000e00780b */ /* 0x000fc60003f24200 */
[----:B------:R-:W-:Y:S01]  /*0fc0*/  @!P4 FMUL R21, R21, 16777216 ;  /* 0x4b8000001515c820 */ /* 0x000fe20000400000 */
[----:B------:R-:W-:Y:S02]  /*0fd0*/  @!P0 MOV R30, R33 ;  /* 0x00000021001e8202 */ /* 0x000fe40000000f00 */
[----:B------:R-:W-:Y:S01]  /*0fe0*/  @!P0 MOV R29, R36 ;  /* 0x00000024001d8202 */ /* 0x000fe20000000f00 */
[----:B------:R-:W-:Y:S01]  /*0ff0*/  FFMA R34, R34, R21, R2 ;  /* 0x0000001522227223 */ /* 0x000fe20000000002 */
[----:B------:R-:W-:-:S03]  /*1000*/  FSEL R0, R0, RZ, !P0 ;  /* 0x000000ff00007208 */ /* 0x000fc60004000000 */
[----:B------:R-:W-:-:S04]  /*1010*/  FADD R23, R23, -R34 ;  /* 0x8000002217177221 */ /* 0x000fc80000000000 */
[----:B------:R-:W-:Y:S01]  /*1020*/  @!P0 FFMA R0, R15, R23, R0 ;  /* 0x000000170f008223 */ /* 0x000fe20000000000 */
[----:B------:R-:W-:Y:S01]  /*1030*/  @!P0 MOV R31, R14 ;  /* 0x0000000e001f8202 */ /* 0x000fe20000000f00 */
[----:B------:R-:W-:Y:S01]  /*1040*/  LDS R23, [R22+0x3000] ;  /* 0x0030000016177984 */ /* 0x000fe20000000800 */
[----:B------:R-:W-:Y:S02]  /*1050*/  @!P0 MOV R26, R35 ;  /* 0x00000023001a8202 */ /* 0x000fe40000000f00 */
[----:B------:R-:W-:Y:S02]  /*1060*/  @!P0 MOV R2, R34 ;  /* 0x0000002200028202 */ /* 0x000fe40000000f00 */
[----:B--2---:R-:W-:Y:S02]  /*1070*/  SEL R12, R12, RZ, !P0 ;  /* 0x000000ff0c0c7207 */ /* 0x004fe40004000000 */
[----:B---3--:R-:W-:-:S03]  /*1080*/  SEL R10, R10, RZ, !P0 ;  /* 0x000000ff0a0a7207 */ /* 0x008fc60004000000 */
[----:B0-----:R-:W-:Y:S01]  /*1090*/  FADD R7, R13, R12 ;  /* 0x0000000c0d077221 */ /* 0x001fe20000000000 */
[----:B------:R-:W-:Y:S01]  /*10a0*/  FSEL R13, R25, R14, P1 ;  /* 0x0000000e190d7208 */ /* 0x000fe20000800000 */
[----:B------:R-:W-:-:S04]  /*10b0*/  FADD R11, R11, R10 ;  /* 0x0000000a0b0b7221 */ /* 0x000fc80000000000 */
[----:B------:R-:W-:Y:S01]  /*10c0*/  @!P2 FMUL R13, R13, 16777216 ;  /* 0x4b8000000d0da820 */ /* 0x000fe20000400000 */
[----:B------:R-:W-:Y:S01]  /*10d0*/  FADD R21, -R30, R7 ;  /* 0x000000071e157221 */ /* 0x000fe20000000100 */
[----:B------:R-:W-:-:S03]  /*10e0*/  FADD R32, -R29, R11 ;  /* 0x0000000b1d207221 */ /* 0x000fc60000000100 */
[----:B------:R-:W-:Y:S01]  /*10f0*/  FMUL R6, R21, 0.25 ;  /* 0x3e80000015067820 */ /* 0x000fe20000400000 */
[----:B------:R-:W0:Y:S01]  /*1100*/  MUFU.RCP R13, R13 ;  /* 0x0000000d000d7308 */ /* 0x000e220000001000 */
[----:B------:R-:W-:-:S03]  /*1110*/  FMUL R15, R32, 0.25 ;  /* 0x3e800000200f7820 */ /* 0x000fc60000400000 */
[----:B------:R-:W-:Y:S02]  /*1120*/  FSEL R6, R6, R21, P1 ;  /* 0x0000001506067208 */ /* 0x000fe40000800000 */
[----:B------:R-:W-:Y:S02]  /*1130*/  FSEL R12, R15, R32, P1 ;  /* 0x000000200f0c7208 */ /* 0x000fe40000800000 */
[----:B------:R-:W1:Y:S01]  /*1140*/  LDS R15, [R22+0x2000] ;  /* 0x00200000160f7984 */ /* 0x000e620000000800 */
[----:B------:R-:W-:Y:S02]  /*1150*/  @!P2 FMUL R6, R6, 16777216 ;  /* 0x4b8000000606a820 */ /* 0x000fe40000400000 */
[----:B------:R-:W-:Y:S01]  /*1160*/  @!P2 FMUL R12, R12, 16777216 ;  /* 0x4b8000000c0ca820 */ /* 0x000fe20000400000 */
[----:B------:R-:W-:Y:S01]  /*1170*/  BAR.SYNC.DEFER_BLOCKING 0x0 ;  /* 0x0000000000007b1d */ /* 0x000fe20000010000 */
[----:B0-----:R-:W-:-:S04]  /*1180*/  FFMA R10, R13, R6, R30 ;  /* 0x000000060d0a7223 */ /* 0x001fc8000000001e */
[----:B------:R-:W-:-:S04]  /*1190*/  FADD R6, R7, -R10 ;  /* 0x8000000a07067221 */ /* 0x000fc80000000000 */
[----:B------:R-:W-:Y:S01]  /*11a0*/  @!P0 FFMA R28, R21, R6, R28 ;  /* 0x00000006151c8223 */ /* 0x000fe2000000001c */
[----:B------:R-:W-:Y:S01]  /*11b0*/  FADD R6, R31, R31 ;  /* 0x0000001f1f067221 */ /* 0x000fe20000000000 */
[----:B------:R-:W-:-:S04]  /*11c0*/  FFMA R12, R13, R12, R29 ;  /* 0x0000000c0d0c7223 */ /* 0x000fc8000000001d */
[C---:B------:R-:W-:Y:S01]  /*11d0*/  FSETP.GEU.AND P4, PT, |R6|.reuse, 1.175494350822287508e-38, PT ;  /* 0x008000000600780b */ /* 0x040fe20003f8e200 */
[C---:B------:R-:W-:Y:S01]  /*11e0*/  FMUL R21, R6.reuse, 0.25 ;  /* 0x3e80000006157820 */ /* 0x040fe20000400000 */
[----:B------:R-:W-:Y:S01]  /*11f0*/  FSETP.GT.AND P3, PT, |R6|, 8.50705917302346158658e+37, PT ;  /* 0x7e8000000600780b */ /* 0x000fe20003f64200 */
[----:B------:R-:W-:-:S03]  /*1200*/  FADD R14, R11, -R12 ;  /* 0x8000000c0b0e7221 */ /* 0x000fc60000000000 */
[----:B------:R-:W-:Y:S01]  /*1210*/  FSEL R21, R21, R6, P3 ;  /* 0x0000000615157208 */ /* 0x000fe20001800000 */
[----:B------:R-:W-:Y:S01]  /*1220*/  @!P0 FFMA R27, R32, R14, R27 ;  /* 0x0000000e201b8223 */ /* 0x000fe2000000001b */
[----:B----4-:R-:W-:-:S05]  /*1230*/  SEL R14, R8, RZ, !P0 ;  /* 0x000000ff080e7207 */ /* 0x010fca0004000000 */
[----:B------:R-:W-:Y:S01]  /*1240*/  @!P4 FMUL R21, R21, 16777216 ;  /* 0x4b8000001515c820 */ /* 0x000fe20000400000 */
[----:B------:R-:W-:Y:S01]  /*1250*/  FMUL R8, R31, 0.25 ;  /* 0x3e8000001f087820 */ /* 0x000fe20000400000 */
[----:B-1----:R-:W-:-:S04]  /*1260*/  FADD R15, R15, R14 ;  /* 0x0000000e0f0f7221 */ /* 0x002fc80000000000 */
[----:B------:R-:W0:Y:S01]  /*1270*/  MUFU.RCP R21, R21 ;  /* 0x0000001500157308 */ /* 0x000e220000001000 */
[----:B------:R-:W-:Y:S01]  /*1280*/  @!P0 MOV R30, R10 ;  /* 0x0000000a001e8202 */ /* 0x000fe20000000f00 */
[----:B------:R-:W-:Y:S01]  /*1290*/  FADD R14, -R26, R15 ;  /* 0x0000000f1a0e7221 */ /* 0x000fe20000000100 */
[----:B------:R-:W-:Y:S02]  /*12a0*/  FSEL R10, R8, R31, P3 ;  /* 0x0000001f080a7208 */ /* 0x000fe40001800000 */
[----:B------:R-:W-:Y:S01]  /*12b0*/  @!P0 MOV R29, R12 ;  /* 0x0000000c001d8202 */ /* 0x000fe20000000f00 */
[----:B------:R-:W-:Y:S02]  /*12c0*/  FMUL R25, R14, 0.25 ;  /* 0x3e8000000e197820 */ /* 0x000fe40000400000 */
[----:B------:R-:W-:-:S03]  /*12d0*/  @!P4 FMUL R10, R10, 16777216 ;  /* 0x4b8000000a0ac820 */ /* 0x000fc60000400000 */
[----:B------:R-:W-:Y:S01]  /*12e0*/  FSEL R32, R25, R14, P1 ;  /* 0x0000000e19207208 */ /* 0x000fe20000800000 */
[----:B------:R-:W-:Y:S01]  /*12f0*/  FADD R25, -R30, R29 ;  /* 0x0000001d1e197221 */ /* 0x000fe20000000100 */
[----:B------:R-:W-:Y:S01]  /*1300*/  FSETP.NEU.AND P3, PT, R6, RZ, PT ;  /* 0x000000ff0600720b */ /* 0x000fe20003f6d000 */
[----:B0-----:R-:W-:Y:S02]  /*1310*/  FMUL R21, R21, R10 ;  /* 0x0000000a15157220 */ /* 0x001fe40000400000 */
[----:B------:R-:W-:Y:S01]  /*1320*/  FMUL R12, R25, R25 ;  /* 0x00000019190c7220 */ /* 0x000fe20000400000 */
[----:B------:R-:W-:Y:S01]  /*1330*/  @!P2 FMUL R32, R32, 16777216 ;  /* 0x4b8000002020a820 */ /* 0x000fe20000400000 */
[----:B------:R-:W-:Y:S01]  /*1340*/  FADD R10, R28, R27 ;  /* 0x0000001b1c0a7221 */ /* 0x000fe20000000000 */
[----:B------:R-:W-:Y:S01]  /*1350*/  FSEL R21, R21, RZ, P3 ;  /* 0x000000ff15157208 */ /* 0x000fe20001800000 */
[----:B------:R-:W-:Y:S01]  /*1360*/  FMUL R27, R12, R31 ;  /* 0x0000001f0c1b7220 */ /* 0x000fe20000400000 */
[----:B------:R-:W-:Y:S01]  /*1370*/  FFMA R28, R13, R32, R26 ;  /* 0x000000200d1c7223 */ /* 0x000fe2000000001a */
[----:B------:R-:W-:-:S02]  /*1380*/  FADD R12, R6, R31 ;  /* 0x0000001f060c7221 */ /* 0x000fc40000000000 */
[----:B------:R-:W-:Y:S01]  /*1390*/  FFMA R25, R25, R21, R30 ;  /* 0x0000001519197223 */ /* 0x000fe2000000001e */
[----:B------:R-:W-:Y:S01]  /*13a0*/  FFMA R22, R21, R27, R10 ;  /* 0x0000001b15167223 */ /* 0x000fe2000000000a */
[----:B------:R-:W-:Y:S01]  /*13b0*/  FADD R21, R15, -R28 ;  /* 0x8000001c0f157221 */ /* 0x000fe20000000000 */
[C---:B------:R-:W-:Y:S01]  /*13c0*/  FSETP.GEU.AND P5, PT, |R12|.reuse, 1.175494350822287508e-38, PT ;  /* 0x008000000c00780b */ /* 0x040fe20003fae200 */
[----:B------:R-:W-:Y:S02]  /*13d0*/  FADD R10, R12, R31 ;  /* 0x0000001f0c0a7221 */ /* 0x000fe40000000000 */
[----:B------:R-:W-:Y:S01]  /*13e0*/  @!P0 FFMA R3, R14, R21, R3 ;  /* 0x000000150e038223 */ /* 0x000fe20000000003 */
[C---:B------:R-:W-:Y:S01]  /*13f0*/  FMUL R21, R12.reuse, 0.25 ;  /* 0x3e8000000c157820 */ /* 0x040fe20000400000 */
[----:B------:R-:W-:Y:S02]  /*1400*/  FSETP.GT.AND P3, PT, |R12|, 8.50705917302346158658e+37, PT ;  /* 0x7e8000000c00780b */ /* 0x000fe40003f64200 */
[----:B------:R-:W-:-:S02]  /*1410*/  FSETP.GEU.AND P6, PT, |R10|, 1.175494350822287508e-38, PT ;  /* 0x008000000a00780b */ /* 0x000fc40003fce200 */
[----:B------:R-:W-:Y:S01]  /*1420*/  FSEL R14, R21, R12, P3 ;  /* 0x0000000c150e7208 */ /* 0x000fe20001800000 */
[C---:B------:R-:W-:Y:S01]  /*1430*/  FMUL R21, R10.reuse, 0.25 ;  /* 0x3e8000000a157820 */ /* 0x040fe20000400000 */
[----:B-----5:R-:W-:Y:S02]  /*1440*/  SEL R30, R9, RZ, !P0 ;  /* 0x000000ff091e7207 */ /* 0x020fe40004000000 */
[----:B------:R-:W-:Y:S01]  /*1450*/  FSETP.GT.AND P4, PT, |R10|, 8.50705917302346158658e+37, PT ;  /* 0x7e8000000a00780b */ /* 0x000fe20003f84200 */
[----:B------:R-:W-:Y:S02]  /*1460*/  @!P5 FMUL R14, R14, 16777216 ;  /* 0x4b8000000e0ed820 */ /* 0x000fe40000400000 */
[----:B------:R-:W-:Y:S01]  /*1470*/  FADD R23, R23, R30 ;  /* 0x0000001e17177221 */ /* 0x000fe20000000000 */
[----:B------:R-:W-:-:S03]  /*1480*/  FSEL R27, R21, R10, P4 ;  /* 0x0000000a151b7208 */ /* 0x000fc60002000000 */
[----:B------:R-:W0:Y:S01]  /*1490*/  MUFU.RCP R14, R14 ;  /* 0x0000000e000e7308 */ /* 0x000e220000001000 */
[----:B------:R-:W-:Y:S01]  /*14a0*/  FADD R9, -R2, R23 ;  /* 0x0000001702097221 */ /* 0x000fe20000000100 */
[----:B------:R-:W-:Y:S01]  /*14b0*/  @!P6 FMUL R27, R27, 16777216 ;  /* 0x4b8000001b1be820 */ /* 0x000fe20000400000 */
[----:B------:R-:W-:Y:S02]  /*14c0*/  FSEL R29, R8, R31, P3 ;  /* 0x0000001f081d7208 */ /* 0x000fe40001800000 */
[----:B------:R-:W-:-:S03]  /*14d0*/  FMUL R30, R9, 0.25 ;  /* 0x3e800000091e7820 */ /* 0x000fc60000400000 */
[----:B------:R-:W1:Y:S01]  /*14e0*/  MUFU.RCP R27, R27 ;  /* 0x0000001b001b7308 */ /* 0x000e620000001000 */
[----:B------:R-:W-:Y:S01]  /*14f0*/  @!P5 FMUL R29, R29, 16777216 ;  /* 0x4b8000001d1dd820 */ /* 0x000fe20000400000 */
[----:B------:R-:W-:Y:S02]  /*1500*/  FSEL R30, R30, R9, P1 ;  /* 0x000000091e1e7208 */ /* 0x000fe40000800000 */
[----:B------:R-:W-:Y:S01]  /*1510*/  FSEL R8, R8, R31, P4 ;  /* 0x0000001f08087208 */ /* 0x000fe20002000000 */
[----:B------:R-:W-:Y:S01]  /*1520*/  FADD R22, R22, R3 ;  /* 0x0000000316167221 */ /* 0x000fe20000000000 */
[----:B------:R-:W-:Y:S01]  /*1530*/  @!P0 MOV R26, R28 ;  /* 0x0000001c001a8202 */ /* 0x000fe20000000f00 */
[----:B0-----:R-:W-:Y:S01]  /*1540*/  FMUL R29, R14, R29 ;  /* 0x0000001d0e1d7220 */ /* 0x001fe20000400000 */
[----:B------:R-:W-:Y:S01]  /*1550*/  @!P2 FMUL R30, R30, 16777216 ;  /* 0x4b8000001e1ea820 */ /* 0x000fe20000400000 */
[----:B------:R-:W-:Y:S01]  /*1560*/  FSETP.NEU.AND P1, PT, R12, RZ, PT ;  /* 0x000000ff0c00720b */ /* 0x000fe20003f2d000 */
[----:B------:R-:W-:Y:S01]  /*1570*/  FADD R3, R10, R10 ;  /* 0x0000000a0a037221 */ /* 0x000fe20000000000 */
[----:B------:R-:W-:Y:S01]  /*1580*/  @!P6 FMUL R8, R8, 16777216 ;  /* 0x4b8000000808e820 */ /* 0x000fe20000400000 */
[----:B------:R-:W-:Y:S01]  /*1590*/  FFMA R30, R13, R30, R2 ;  /* 0x0000001e0d1e7223 */ /* 0x000fe20000000002 */
[----:B------:R-:W-:Y:S01]  /*15a0*/  FSEL R29, R29, RZ, P1 ;  /* 0x000000ff1d1d7208 */ /* 0x000fe20000800000 */
[----:B------:R-:W-:Y:S01]  /*15b0*/  FADD R26, -R25, R26 ;  /* 0x0000001a191a7221 */ /* 0x000fe20000000100 */
[----:B------:R-:W-:Y:S01]  /*15c0*/  FSETP.GEU.AND P3, PT, |R3|, 1.175494350822287508e-38, PT ;  /* 0x008000000300780b */ /* 0x000fe20003f6e200 */
[----:B-1----:R-:W-:Y:S01]  /*15d0*/  FMUL R27, R27, R8 ;  /* 0x000000081b1b7220 */ /* 0x002fe20000400000 */
[----:B------:R-:W-:Y:S01]  /*15e0*/  FSETP.NEU.AND P2, PT, R10, RZ, PT ;  /* 0x000000ff0a00720b */ /* 0x000fe20003f4d000 */
[C---:B------:R-:W-:Y:S01]  /*15f0*/  FMUL R13, R26.reuse, R26 ;  /* 0x0000001a1a0d7220 */ /* 0x040fe20000400000 */
[----:B------:R-:W-:Y:S01]  /*1600*/  @!P0 MOV R2, R30 ;  /* 0x0000001e00028202 */ /* 0x000fe20000000f00 */
[----:B------:R-:W-:Y:S01]  /*1610*/  FFMA R25, R26, R29, R25 ;  /* 0x0000001d1a197223 */ /* 0x000fe20000000019 */
[C---:B------:R-:W-:Y:S01]  /*1620*/  FMUL R8, R3.reuse, 0.25 ;  /* 0x3e80000003087820 */ /* 0x040fe20000400000 */
[----:B------:R-:W-:Y:S01]  /*1630*/  FSETP.GT.AND P1, PT, |R3|, 8.50705917302346158658e+37, PT ;  /* 0x7e8000000300780b */ /* 0x000fe20003f24200 */
[----:B------:R-:W-:Y:S01]  /*1640*/  FMUL R13, R6, R13 ;  /* 0x0000000d060d7220 */ /* 0x000fe20000400000 */
[----:B------:R-:W-:Y:S01]  /*1650*/  FSEL R27, R27, RZ, P2 ;  /* 0x000000ff1b1b7208 */ /* 0x000fe20001000000 */
[----:B------:R-:W-:Y:S01]  /*1660*/  FADD R6, -R25, R2 ;  /* 0x0000000219067221 */ /* 0x000fe20000000100 */
[----:B------:R-:W-:-:S03]  /*1670*/  FSEL R14, R8, R3, P1 ;  /* 0x00000003080e7208 */ /* 0x000fc60000800000 */
[----:B------:R-:W-:Y:S01]  /*1680*/  FFMA R2, R6, R27, R25 ;  /* 0x0000001b06027223 */ /* 0x000fe20000000019 */
[----:B------:R-:W-:Y:S01]  /*1690*/  FADD R30, R23, -R30 ;  /* 0x8000001e171e7221 */ /* 0x000fe20000000000 */
[----:B------:R-:W-:-:S03]  /*16a0*/  @!P3 FMUL R14, R14, 16777216 ;  /* 0x4b8000000e0eb820 */ /* 0x000fc60000400000 */
[----:B------:R-:W0:Y:S01]  /*16b0*/  SHFL.BFLY PT, R25, R2, 0x10, 0x1f ;  /* 0x0e001f0002197f89 */ /* 0x000e2200000e0000 */
[----:B------:R-:W-:Y:S01]  /*16c0*/  @!P0 FFMA R0, R9, R30, R0 ;  /* 0x0000001e09008223 */ /* 0x000fe20000000000 */
[----:B------:R-:W-:Y:S01]  /*16d0*/  FFMA R13, R29, R13, R22 ;  /* 0x0000000d1d0d7223 */ /* 0x000fe20000000016 */
[----:B------:R-:W-:Y:S01]  /*16e0*/  FMUL R9, R6, R6 ;  /* 0x0000000606097220 */ /* 0x000fe20000400000 */
[----:B------:R-:W1:Y:S02]  /*16f0*/  MUFU.RCP R14, R14 ;  /* 0x0000000e000e7308 */ /* 0x000e640000001000 */
[----:B------:R-:W-:Y:S01]  /*1700*/  FADD R0, R13, R0 ;  /* 0x000000000d007221 */ /* 0x000fe20000000000 */
[----:B------:R-:W-:Y:S01]  /*1710*/  FMUL R9, R12, R9 ;  /* 0x000000090c097220 */ /* 0x000fe20000400000 */
[----:B------:R-:W-:-:S03]  /*1720*/  FSEL R21, R21, R10, P1 ;  /* 0x0000000a15157208 */ /* 0x000fc60000800000 */
[----:B------:R-:W-:Y:S01]  /*1730*/  FFMA R27, R27, R9, R0 ;  /* 0x000000091b1b7223 */ /* 0x000fe20000000000 */
[----:B------:R-:W-:Y:S01]  /*1740*/  FADD R0, R3, R3 ;  /* 0x0000000303007221 */ /* 0x000fe20000000000 */
[----:B------:R-:W-:-:S03]  /*1750*/  @!P3 FMUL R21, R21, 16777216 ;  /* 0x4b8000001515b820 */ /* 0x000fc60000400000 */
[----:B------:R-:W2:Y:S01]  /*1760*/  SHFL.BFLY PT, R6, R27, 0x10, 0x1f ;  /* 0x0e001f001b067f89 */ /* 0x000ea200000e0000 */
[----:B------:R-:W-:Y:S01]  /*1770*/  FSETP.GEU.AND P3, PT, |R0|, 1.175494350822287508e-38, PT ;  /* 0x008000000000780b */ /* 0x000fe20003f6e200 */
[----:B-1----:R-:W-:Y:S01]  /*1780*/  FMUL R21, R14, R21 ;  /* 0x000000150e157220 */ /* 0x002fe20000400000 */
[----:B------:R-:W-:Y:S01]  /*1790*/  FSETP.NEU.AND P2, PT, R3, RZ, PT ;  /* 0x000000ff0300720b */ /* 0x000fe20003f4d000 */
[C---:B------:R-:W-:Y:S01]  /*17a0*/  FMUL R9, R0.reuse, 0.25 ;  /* 0x3e80000000097820 */ /* 0x040fe20000400000 */
[----:B------:R-:W-:Y:S02]  /*17b0*/  FSETP.GT.AND P1, PT, |R0|, 8.50705917302346158658e+37, PT ;  /* 0x7e8000000000780b */ /* 0x000fe40003f24200 */
[----:B------:R-:W-:Y:S01]  /*17c0*/  FSEL R21, R21, RZ, P2 ;  /* 0x000000ff15157208 */ /* 0x000fe20001000000 */
[----:B0-----:R-:W-:Y:S01]  /*17d0*/  FADD R25, -R2, R25 ;  /* 0x0000001902197221 */ /* 0x001fe20000000100 */
[----:B------:R-:W-:-:S03]  /*17e0*/  FSEL R12, R9, R0, P1 ;  /* 0x00000000090c7208 */ /* 0x000fc60000800000 */
[----:B------:R-:W-:Y:S02]  /*17f0*/  FFMA R2, R25, R21, R2 ;  /* 0x0000001519027223 */ /* 0x000fe40000000002 */
[----:B------:R-:W-:-:S03]  /*1800*/  @!P3 FMUL R12, R12, 16777216 ;  /* 0x4b8000000c0cb820 */ /* 0x000fc60000400000 */
[----:B------:R-:W0:Y:S01]  /*1810*/  SHFL.BFLY PT, R29, R2, 0x8, 0x1f ;  /* 0x0d001f00021d7f89 */ /* 0x000e2200000e0000 */
[----:B------:R-:W-:Y:S02]  /*1820*/  FMUL R25, R25, R25 ;  /* 0x0000001919197220 */ /* 0x000fe40000400000 */
[----:B------:R-:W1:Y:S02]  /*1830*/  MUFU.RCP R12, R12 ;  /* 0x0000000c000c7308 */ /* 0x000e640000001000 */
[----:B------:R-:W-:Y:S01]  /*1840*/  FMUL R25, R10, R25 ;  /* 0x000000190a197220 */ /* 0x000fe20000400000 */
[----:B--2---:R-:W-:Y:S01]  /*1850*/  FADD R6, R27, R6 ;  /* 0x000000061b067221 */ /* 0x004fe20000000000 */
[----:B------:R-:W-:-:S03]  /*1860*/  FSEL R13, R8, R3, P1 ;  /* 0x00000003080d7208 */ /* 0x000fc60000800000 */
[----:B------:R-:W-:Y:S01]  /*1870*/  FFMA R25, R21, R25, R6 ;  /* 0x0000001915197223 */ /* 0x000fe20000000006 */
[C---:B------:R-:W-:Y:S01]  /*1880*/  FADD R6, R0.reuse, R0 ;  /* 0x0000000000067221 */ /* 0x040fe20000000000 */
[----:B------:R-:W-:Y:S01]  /*1890*/  @!P3 FMUL R13, R13, 16777216 ;  /* 0x4b8000000d0db820 */ /* 0x000fe20000400000 */
[----:B------:R-:W-:Y:S02]  /*18a0*/  FSETP.NEU.AND P2, PT, R0, RZ, PT ;  /* 0x000000ff0000720b */ /* 0x000fe40003f4d000 */
[----:B------:R-:W2:Y:S01]  /*18b0*/  SHFL.BFLY PT, R8, R25, 0x8, 0x1f ;  /* 0x0d001f0019087f89 */ /* 0x000ea200000e0000 */
[----:B------:R-:W-:Y:S01]  /*18c0*/  FSETP.GEU.AND P3, PT, |R6|, 1.175494350822287508e-38, PT ;  /* 0x008000000600780b */ /* 0x000fe20003f6e200 */
[----:B-1----:R-:W-:Y:S01]  /*18d0*/  FMUL R10, R12, R13 ;  /* 0x0000000d0c0a7220 */ /* 0x002fe20000400000 */
[C---:B------:R-:W-:Y:S01]  /*18e0*/  FMUL R13, R6.reuse, 0.25 ;  /* 0x3e800000060d7820 */ /* 0x040fe20000400000 */
[----:B------:R-:W-:-:S03]  /*18f0*/  FSETP.GT.AND P1, PT, |R6|, 8.50705917302346158658e+37, PT ;  /* 0x7e8000000600780b */ /* 0x000fc60003f24200 */
[----:B------:R-:W-:Y:S01]  /*1900*/  FSEL R10, R10, RZ, P2 ;  /* 0x000000ff0a0a7208 */ /* 0x000fe20001000000 */
[----:B0-----:R-:W-:Y:S01]  /*1910*/  FADD R29, -R2, R29 ;  /* 0x0000001d021d7221 */ /* 0x001fe20000000100 */
[----:B------:R-:W-:-:S03]  /*1920*/  FSEL R14, R13, R6, P1 ;  /* 0x000000060d0e7208 */ /* 0x000fc60000800000 */
[----:B------:R-:W-:Y:S02]  /*1930*/  FFMA R2, R29, R10, R2 ;  /* 0x0000000a1d027223 */ /* 0x000fe40000000002 */
[----:B------:R-:W-:-:S03]  /*1940*/  @!P3 FMUL R14, R14, 16777216 ;  /* 0x4b8000000e0eb820 */ /* 0x000fc60000400000 */
[----:B------:R-:W0:Y:S01]  /*1950*/  SHFL.BFLY PT, R21, R2, 0x4, 0x1f ;  /* 0x0c801f0002157f89 */ /* 0x000e2200000e0000 */
[----:B------:R-:W-:Y:S02]  /*1960*/  FMUL R12, R29, R29 ;  /* 0x0000001d1d0c7220 */ /* 0x000fe40000400000 */
[----:B------:R-:W1:Y:S01]  /*1970*/  MUFU.RCP R14, R14 ;  /* 0x0000000e000e7308 */ /* 0x000e620000001000 */
[----:B------:R-:W-:Y:S01]  /*1980*/  FSEL R9, R9, R0, P1 ;  /* 0x0000000009097208 */ /* 0x000fe20000800000 */
[----:B------:R-:W-:Y:S01]  /*1990*/  FMUL R12, R3, R12 ;  /* 0x0000000c030c7220 */ /* 0x000fe20000400000 */
[----:B--2---:R-:W-:-:S04]  /*19a0*/  FADD R25, R25, R8 ;  /* 0x0000000819197221 */ /* 0x004fc80000000000 */
[----:B------:R-:W-:Y:S01]  /*19b0*/  FFMA R25, R10, R12, R25 ;  /* 0x0000000c0a197223 */ /* 0x000fe20000000019 */
[----:B------:R-:W-:Y:S01]  /*19c0*/  @!P3 FMUL R9, R9, 16777216 ;  /* 0x4b8000000909b820 */ /* 0x000fe20000400000 */
[C---:B------:R-:W-:Y:S01]  /*19d0*/  FADD R3, R6.reuse, R6 ;  /* 0x0000000606037221 */ /* 0x040fe20000000000 */
[----:B------:R-:W-:Y:S02]  /*19e0*/  FSETP.NEU.AND P2, PT, R6, RZ, PT ;  /* 0x000000ff0600720b */ /* 0x000fe40003f4d000 */
[----:B------:R-:W2:Y:S01]  /*19f0*/  SHFL.BFLY PT, R8, R25, 0x4, 0x1f ;  /* 0x0c801f0019087f89 */ /* 0x000ea200000e0000 */
[----:B-1----:R-:W-:Y:S01]  /*1a00*/  FMUL R9, R14, R9 ;  /* 0x000000090e097220 */ /* 0x002fe20000400000 */
[C---:B------:R-:W-:Y:S01]  /*1a10*/  FSETP.GEU.AND P3, PT, |R3|.reuse, 1.175494350822287508e-38, PT ;  /* 0x008000000300780b */ /* 0x040fe20003f6e200 */
[C---:B------:R-:W-:Y:S01]  /*1a20*/  FMUL R12, R3.reuse, 0.25 ;  /* 0x3e800000030c7820 */ /* 0x040fe20000400000 */
[----:B------:R-:W-:Y:S02]  /*1a30*/  FSETP.GT.AND P1, PT, |R3|, 8.50705917302346158658e+37, PT ;  /* 0x7e8000000300780b */ /* 0x000fe40003f24200 */
[----:B------:R-:W-:Y:S01]  /*1a40*/  FSEL R9, R9, RZ, P2 ;  /* 0x000000ff09097208 */ /* 0x000fe20001000000 */
[----:B0-----:R-:W-:Y:S01]  /*1a50*/  FADD R21, -R2, R21 ;  /* 0x0000001502157221 */ /* 0x001fe20000000100 */
[----:B------:R-:W-:-:S03]  /*1a60*/  FSEL R10, R12, R3, P1 ;  /* 0x000000030c0a7208 */ /* 0x000fc60000800000 */
[C---:B------:R-:W-:Y:S01]  /*1a70*/  FFMA R2, R21.reuse, R9, R2 ;  /* 0x0000000915027223 */ /* 0x040fe20000000002 */
[----:B------:R-:W-:-:S03]  /*1a80*/  FMUL R21, R21, R21 ;  /* 0x0000001515157220 */ /* 0x000fc60000400000 */
[----:B------:R-:W-:Y:S01]  /*1a90*/  @!P3 FMUL R10, R10, 16777216 ;  /* 0x4b8000000a0ab820 */ /* 0x000fe20000400000 */
[----:B------:R-:W0:Y:S01]  /*1aa0*/  SHFL.BFLY PT, R27, R2, 0x2, 0x1f ;  /* 0x0c401f00021b7f89 */ /* 0x000e2200000e0000 */
[----:B------:R-:W-:-:S04]  /*1ab0*/  FMUL R14, R0, R21 ;  /* 0x00000015000e7220 */ /* 0x000fc80000400000 */
[----:B------:R-:W1:Y:S01]  /*1ac0*/  MUFU.RCP R10, R10 ;  /* 0x0000000a000a7308 */ /* 0x000e620000001000 */
[----:B--2---:R-:W-:Y:S01]  /*1ad0*/  FADD R8, R25, R8 ;  /* 0x0000000819087221 */ /* 0x004fe20000000000 */
[----:B------:R2:W-:Y:S04]  /*1ae0*/  STS [R24], R7 ;  /* 0x0000000718007388 */ /* 0x0005e80000000800 */
[----:B------:R-:W-:Y:S01]  /*1af0*/  STS [R24+0x800], R11 ;  /* 0x0008000b18007388 */ /* 0x000fe20000000800 */
[----:B------:R-:W-:-:S03]  /*1b00*/  FFMA R14, R9, R14, R8 ;  /* 0x0000000e090e7223 */ /* 0x000fc60000000008 */
[----:B------:R-:W-:Y:S04]  /*1b10*/  STS [R24+0x1000], R15 ;  /* 0x0010000f18007388 */ /* 0x000fe80000000800 */
[----:B------:R-:W-:Y:S01]  /*1b20*/  STS [R24+0x1800], R23 ;  /* 0x0018001718007388 */ /* 0x000fe20000000800 */
[----:B------:R-:W-:Y:S02]  /*1b30*/  FSEL R9, R13, R6, P1 ;  /* 0x000000060d097208 */ /* 0x000fe40000800000 */
[----:B------:R-:W-:-:S03]  /*1b40*/  LOP3.LUT R0, R37, 0x7fc, RZ, 0xc0, !PT ;  /* 0x000007fc25007812 */ /* 0x000fc600078ec0ff */
[----:B------:R-:W-:Y:S01]  /*1b50*/  @!P3 FMUL R9, R9, 16777216 ;  /* 0x4b8000000909b820 */ /* 0x000fe20000400000 */
[----:B------:R-:W-:Y:S01]  /*1b60*/  LEA R21, R0, UR4, 0x3 ;  /* 0x0000000400157c11 */ /* 0x000fe2000f8e18ff */
[----:B0-----:R-:W-:Y:S01]  /*1b70*/  FADD R27, -R2, R27 ;  /* 0x0000001b021b7221 */ /* 0x001fe20000000100 */
[----:B------:R-:W-:Y:S01]  /*1b80*/  BAR.SYNC.DEFER_BLOCKING 0x0 ;  /* 0x0000000000007b1d */ /* 0x000fe20000010000 */
[----:B-1----:R-:W-:Y:S01]  /*1b90*/  FMUL R9, R10, R9 ;  /* 0x000000090a097220 */ /* 0x002fe20000400000 */
[----:B------:R-:W-:Y:S01]  /*1ba0*/  FSETP.NEU.AND P1, PT, R3, RZ, PT ;  /* 0x000000ff0300720b */ /* 0x000fe20003f2d000 */
[----:B------:R-:W-:-:S03]  /*1bb0*/  IMAD R8, R0, -0x4, R21 ;  /* 0xfffffffc00087824 */ /* 0x000fc600078e0215 */
[----:B------:R-:W-:Y:S01]  /*1bc0*/  FSEL R21, R9, RZ, P1 ;  /* 0x000000ff09157208 */ /* 0x000fe20000800000 */
[----:B------:R-:W-:Y:S01]  /*1bd0*/  FMUL R9, R27, R27 ;  /* 0x0000001b1b097220 */ /* 0x000fe20000400000 */
[----:B------:R-:W0:Y:S03]  /*1be0*/  SHFL.BFLY PT, R13, R14, 0x2, 0x1f ;  /* 0x0c401f000e0d7f89 */ /* 0x000e2600000e0000 */
[----:B------:R-:W-:Y:S01]  /*1bf0*/  FMUL R6, R6, R9 ;  /* 0x0000000906067220 */ /* 0x000fe20000400000 */
[----:B------:R-:W-:Y:S01]  /*1c00*/  FADD R0, R3, R3 ;  /* 0x0000000303007221 */ /* 0x000fe20000000000 */
[----:B------:R-:W1:Y:S04]  /*1c10*/  LDS.128 R8, [R8] ;  /* 0x0000000008087984 */ /* 0x000e680000000c00 */
[C---:B------:R-:W-:Y:S01]  /*1c20*/  FSETP.GEU.AND P2, PT, |R0|.reuse, 1.175494350822287508e-38, PT ;  /* 0x008000000000780b */ /* 0x040fe20003f4e200 */
[C---:B--2---:R-:W-:Y:S01]  /*1c30*/  FMUL R7, R0.reuse, 0.25 ;  /* 0x3e80000000077820 */ /* 0x044fe20000400000 */
[----:B------:R-:W-:Y:S01]  /*1c40*/  FFMA R2, R27, R21, R2 ;  /* 0x000000151b027223 */ /* 0x000fe20000000002 */
[----:B------:R-:W-:Y:S01]  /*1c50*/  FSETP.GT.AND P1, PT, |R0|, 8.50705917302346158658e+37, PT ;  /* 0x7e8000000000780b */ /* 0x000fe20003f24200 */
[----:B------:R-:W2:Y:S01]  /*1c60*/  S2R R33, SR_TID.X ;  /* 0x0000000000217919 */ /* 0x000ea20000002100 */
[----:B0-----:R-:W-:-:S02]  /*1c70*/  FADD R14, R14, R13 ;  /* 0x0000000d0e0e7221 */ /* 0x001fc40000000000 */
[----:B------:R-:W-:Y:S02]  /*1c80*/  FSEL R15, R7, R0, P1 ;  /* 0x00000000070f7208 */ /* 0x000fe40000800000 */
[----:B------:R-:W0:Y:S01]  /*1c90*/  SHFL.BFLY PT, R7, R2, 0x1, 0x1f ;  /* 0x0c201f0002077f89 */ /* 0x000e2200000e0000 */
[----:B------:R-:W-:-:S03]  /*1ca0*/  FFMA R6, R21, R6, R14 ;  /* 0x0000000615067223 */ /* 0x000fc6000000000e */
[----:B------:R-:W-:Y:S02]  /*1cb0*/  @!P2 FMUL R15, R15, 16777216 ;  /* 0x4b8000000f0fa820 */ /* 0x000fe40000400000 */
[----:B------:R-:W3:Y:S04]  /*1cc0*/  SHFL.BFLY PT, R13, R6, 0x1, 0x1f ;  /* 0x0c201f00060d7f89 */ /* 0x000ee800000e0000 */
[----:B------:R-:W4:Y:S01]  /*1cd0*/  MUFU.RCP R15, R15 ;  /* 0x0000000f000f7308 */ /* 0x000f220000001000 */
[----:B------:R-:W-:-:S05]  /*1ce0*/  FSEL R12, R12, R3, P1 ;  /* 0x000000030c0c7208 */ /* 0x000fca0000800000 */
[----:B------:R-:W-:Y:S01]  /*1cf0*/  @!P2 FMUL R12, R12, 16777216 ;  /* 0x4b8000000c0ca820 */ /* 0x000fe20000400000 */
[----:B------:R-:W-:Y:S01]  /*1d00*/  FSETP.NEU.AND P1, PT, R0, RZ, PT ;  /* 0x000000ff0000720b */ /* 0x000fe20003f2d000 */
[----:B-1----:R-:W-:Y:S01]  /*1d10*/  @!P0 STG.E.128 desc[UR6][R4.64+0x6000], R8 ;  /* 0x0060000804008986 */ /* 0x002fe2000c101d06 */
[----:B0-----:R-:W-:Y:S01]  /*1d20*/  FADD R7, -R2, R7 ;  /* 0x0000000702077221 */ /* 0x001fe20000000100 */
[----:B----4-:R-:W-:Y:S01]  /*1d30*/  FMUL R12, R15, R12 ;  /* 0x0000000c0f0c7220 */ /* 0x010fe20000400000 */
[----:B------:R-:W-:Y:S01]  /*1d40*/  BAR.SYNC.DEFER_BLOCKING 0x0 ;  /* 0x0000000000007b1d */ /* 0x000fe20000010000 */
[----:B--2---:R-:W-:Y:S01]  /*1d50*/  LOP3.LUT P2, RZ, R33, 0x1f, RZ, 0xc0, !PT ;  /* 0x0000001f21ff7812 */ /* 0x004fe2000784c0ff */
[----:B------:R-:W-:Y:S02]  /*1d60*/  FMUL R14, R7, R7 ;  /* 0x00000007070e7220 */ /* 0x000fe40000400000 */
[----:B------:R-:W-:Y:S01]  /*1d70*/  FSEL R12, R12, RZ, P1 ;  /* 0x000000ff0c0c7208 */ /* 0x000fe20000800000 */
[----:B---3--:R-:W-:Y:S01]  /*1d80*/  FADD R13, R6, R13 ;  /* 0x0000000d060d7221 */ /* 0x008fe20000000000 */
[----:B------:R-:W-:Y:S01]  /*1d90*/  SHF.R.U32.HI R21, RZ, 0x3, R33 ;  /* 0x00000003ff157819 */ /* 0x000fe20000011621 */
[----:B------:R-:W-:-:S02]  /*1da0*/  FMUL R14, R3, R14 ;  /* 0x0000000e030e7220 */ /* 0x000fc40000400000 */
[----:B------:R-:W-:Y:S01]  /*1db0*/  FFMA R22, R7, R12, R2 ;  /* 0x0000000c07167223 */ /* 0x000fe20000000002 */
[----:B------:R-:W-:Y:S01]  /*1dc0*/  LOP3.LUT R21, R21, 0x3c, RZ, 0xc0, !PT ;  /* 0x0000003c15157812 */ /* 0x000fe200078ec0ff */
[----:B------:R-:W-:Y:S01]  /*1dd0*/  FFMA R14, R12, R14, R13 ;  /* 0x0000000e0c0e7223 */ /* 0x000fe2000000000d */
[----:B------:R-:W-:-:S03]  /*1de0*/  ISETP.GE.AND P3, PT, R33, 0x10, PT ;  /* 0x000000102100780c */ /* 0x000fc60003f66270 */
[----:B------:R-:W-:Y:S04]  /*1df0*/  @!P2 STS [R21+UR4+0x80], R0 ;  /* 0x000080001500a988 */ /* 0x000fe80008000804 */
[----:B------:R-:W-:Y:S04]  /*1e00*/  @!P2 STS [R21+UR4], R22 ;  /* 0x000000161500a988 */ /* 0x000fe80008000804 */
[----:B------:R-:W-:Y:S01]  /*1e10*/  @!P2 STS [R21+UR4+0x40], R14 ;  /* 0x0000400e1500a988 */ /* 0x000fe20008000804 */
[----:B------:R-:W-:Y:S06]  /*1e20*/  BAR.SYNC.DEFER_BLOCKING 0x0 ;  /* 0x0000000000007b1d */ /* 0x000fec0000010000 */
[----:B------:R-:W0:Y:S04]  /*1e30*/  @!P3 LDS R19, [R37+UR4+0x80] ;  /* 0x000080042513b984 */ /* 0x000e280008000800 */
[----:B------:R-:W-:Y:S04]  /*1e40*/  @!P3 LDS R20, [R37+UR4] ;  /* 0x000000042514b984 */ /* 0x000fe80008000800 */
[----:B------:R-:W-:Y:S04]  /*1e50*/  @!P3 LDS R18, [R37+UR4+0x40] ;  /* 0x000040042512b984 */ /* 0x000fe80008000800 */
[----:B0-----:R-:W0:Y:S02]  /*1e60*/  SHFL.BFLY PT, R6, R19, 0x8, 0x1f ;  /* 0x0d001f0013067f89 */ /* 0x001e2400000e0000 */
[----:B0-----:R-:W-:-:S05]  /*1e70*/  FADD R2, R19, R6 ;  /* 0x0000000613027221 */ /* 0x001fca0000000000 */
[C---:B------:R-:W-:Y:S01]  /*1e80*/  FSETP.GEU.AND P2, PT, |R2|.reuse, 1.175494350822287508e-38, PT ;  /* 0x008000000200780b */ /* 0x040fe20003f4e200 */
[C---:B------:R-:W-:Y:S01]  /*1e90*/  FMUL R3, R2.reuse, 0.25 ;  /* 0x3e80000002037820 */ /* 0x040fe20000400000 */
[----:B------:R-:W-:Y:S01]  /*1ea0*/  FSETP.GT.AND P1, PT, |R2|, 8.50705917302346158658e+37, PT ;  /* 0x7e8000000200780b */ /* 0x000fe20003f24200 */
[----:B------:R-:W0:Y:S03]  /*1eb0*/  SHFL.BFLY PT, R9, R2, 0x4, 0x1f ;  /* 0x0c801f0002097f89 */ /* 0x000e2600000e0000 */
[----:B------:R-:W-:Y:S02]  /*1ec0*/  FSEL R4, R3, R2, P1 ;  /* 0x0000000203047208 */ /* 0x000fe40000800000 */
[----:B------:R-:W1:Y:S05]  /*1ed0*/  SHFL.BFLY PT, R3, R20, 0x8, 0x1f ;  /* 0x0d001f0014037f89 */ /* 0x000e6a00000e0000 */
[----:B------:R-:W-:-:S04]  /*1ee0*/  @!P2 FMUL R4, R4, 16777216 ;  /* 0x4b8000000404a820 */ /* 0x000fc80000400000 */
[----:B------:R-:W2:Y:S01]  /*1ef0*/  MUFU.RCP R7, R4 ;  /* 0x0000000400077308 */ /* 0x000ea20000001000 */
[----:B------:R-:W3:Y:S01]  /*1f00*/  SHFL.BFLY PT, R5, R18, 0x8, 0x1f ;  /* 0x0d001f0012057f89 */ /* 0x000ee200000e0000 */
[----:B------:R-:W-:-:S04]  /*1f10*/  @P1 FMUL R6, R6, 0.25 ;  /* 0x3e80000006061820 */ /* 0x000fc80000400000 */
[----:B------:R-:W-:Y:S01]  /*1f20*/  @!P2 FMUL R6, R6, 16777216 ;  /* 0x4b8000000606a820 */ /* 0x000fe20000400000 */
[C---:B0-----:R-:W-:Y:S01]  /*1f30*/  FADD R0, R2.reuse, R9 ;  /* 0x0000000902007221 */ /* 0x041fe20000000000 */
[----:B------:R-:W-:Y:S02]  /*1f40*/  FSETP.NEU.AND P2, PT, R2, RZ, PT ;  /* 0x000000ff0200720b */ /* 0x000fe40003f4d000 */
[----:B--2---:R-:W-:Y:S02]  /*1f50*/  FMUL R6, R7, R6 ;  /* 0x0000000607067220 */ /* 0x004fe40000400000 */
[----:B------:R-:W-:Y:S01]  /*1f60*/  FSETP.GEU.AND P3, PT, |R0|, 1.175494350822287508e-38, PT ;  /* 0x008000000000780b */ /* 0x000fe20003f6e200 */
[----:B-1----:R-:W-:Y:S01]  /*1f70*/  FADD R7, -R20, R3 ;  /* 0x0000000314077221 */ /* 0x002fe20000000100 */
[C---:B------:R-:W-:Y:S01]  /*1f80*/  FMUL R11, R0.reuse, 0.25 ;  /* 0x3e800000000b7820 */ /* 0x040fe20000400000 */
[----:B------:R-:W-:Y:S01]  /*1f90*/  FSETP.GT.AND P1, PT, |R0|, 8.50705917302346158658e+37, PT ;  /* 0x7e8000000000780b */ /* 0x000fe20003f24200 */
[----:B------:R-:W0:Y:S01]  /*1fa0*/  SHFL.BFLY PT, R3, R0, 0x2, 0x1f ;  /* 0x0c401f0000037f89 */ /* 0x000e2200000e0000 */
[----:B------:R-:W-:Y:S01]  /*1fb0*/  FSEL R6, R6, RZ, P2 ;  /* 0x000000ff06067208 */ /* 0x000fe20001000000 */
[----:B------:R-:W-:Y:S01]  /*1fc0*/  FMUL R4, R7, R7 ;  /* 0x0000000707047220 */ /* 0x000fe20000400000 */
[----:B------:R-:W-:-:S03]  /*1fd0*/  FSEL R11, R11, R0, P1 ;  /* 0x000000000b0b7208 */ /* 0x000fc60000800000 */
[----:B------:R-:W-:Y:S01]  /*1fe0*/  FFMA R7, R7, R6, R20 ;  /* 0x0000000607077223 */ /* 0x000fe20000000014 */
[----:B---3--:R-:W-:Y:S01]  /*1ff0*/  FADD R5, R18, R5 ;  /* 0x0000000512057221 */ /* 0x008fe20000000000 */
[----:B------:R-:W-:Y:S01]  /*2000*/  FMUL R4, R19, R4 ;  /* 0x0000000413047220 */ /* 0x000fe20000400000 */
[----:B------:R-:W-:Y:S02]  /*2010*/  @!P3 FMUL R11, R11, 16777216 ;  /* 0x4b8000000b0bb820 */ /* 0x000fe40000400000 */
[----:B------:R-:W1:Y:S01]  /*2020*/  SHFL.BFLY PT, R8, R7, 0x4, 0x1f ;  /* 0x0c801f0007087f89 */ /* 0x000e6200000e0000 */
[----:B------:R-:W-:Y:S01]  /*2030*/  FFMA R5, R6, R4, R5 ;  /* 0x0000000406057223 */ /* 0x000fe20000000005 */
[----:B------:R-:W2:Y:S01]  /*2040*/  MUFU.RCP R10, R11 ;  /* 0x0000000b000a7308 */ /* 0x000ea20000001000 */
[----:B------:R-:W-:-:S03]  /*2050*/  @P1 FMUL R9, R9, 0.25 ;  /* 0x3e80000009091820 */ /* 0x000fc60000400000 */
[----:B------:R-:W3:Y:S01]  /*2060*/  SHFL.BFLY PT, R6, R5, 0x4, 0x1f ;  /* 0x0c801f0005067f89 */ /* 0x000ee200000e0000 */
[----:B------:R-:W-:Y:S01]  /*2070*/  @!P3 FMUL R9, R9, 16777216 ;  /* 0x4b8000000909b820 */ /* 0x000fe20000400000 */
[C---:B------:R-:W-:Y:S01]  /*2080*/  FSETP.NEU.AND P2, PT, R0.reuse, RZ, PT ;  /* 0x000000ff0000720b */ /* 0x040fe20003f4d000 */
[----:B0-----:R-:W-:Y:S02]  /*2090*/  FADD R4, R0, R3 ;  /* 0x0000000300047221 */ /* 0x001fe40000000000 */
[----:B--2---:R-:W-:-:S03]  /*20a0*/  FMUL R10, R10, R9 ;  /* 0x000000090a0a7220 */ /* 0x004fc60000400000 */
[C---:B------:R-:W-:Y:S01]  /*20b0*/  FSETP.GEU.AND P3, PT, |R4|.reuse, 1.175494350822287508e-38, PT ;  /* 0x008000000400780b */ /* 0x040fe20003f6e200 */
[C---:B------:R-:W-:Y:S01]  /*20c0*/  FMUL R13, R4.reuse, 0.25 ;  /* 0x3e800000040d7820 */ /* 0x040fe20000400000 */
[----:B------:R-:W-:Y:S02]  /*20d0*/  FSETP.GT.AND P1, PT, |R4|, 8.50705917302346158658e+37, PT ;  /* 0x7e8000000400780b */ /* 0x000fe40003f24200 */
[----:B------:R-:W-:Y:S01]  /*20e0*/  FSEL R10, R10, RZ, P2 ;  /* 0x000000ff0a0a7208 */ /* 0x000fe20001000000 */
[----:B-1----:R-:W-:Y:S01]  /*20f0*/  FADD R8, -R7, R8 ;  /* 0x0000000807087221 */ /* 0x002fe20000000100 */
[----:B------:R-:W-:Y:S01]  /*2100*/  FSEL R13, R13, R4, P1 ;  /* 0x000000040d0d7208 */ /* 0x000fe20000800000 */
[----:B------:R-:W0:Y:S02]  /*2110*/  SHFL.BFLY PT, R11, R4, 0x1, 0x1f ;  /* 0x0c201f00040b7f89 */ /* 0x000e2400000e0000 */
[C---:B------:R-:W-:Y:S01]  /*2120*/  FMUL R9, R8.reuse, R8 ;  /* 0x0000000808097220 */ /* 0x040fe20000400000 */
[----:B------:R-:W-:Y:S01]  /*2130*/  FFMA R7, R8, R10, R7 ;  /* 0x0000000a08077223 */ /* 0x000fe20000000007 */
[----:B---3--:R-:W-:-:S02]  /*2140*/  FADD R5, R5, R6 ;  /* 0x0000000605057221 */ /* 0x008fc40000000000 */
[----:B------:R-:W-:Y:S01]  /*2150*/  @!P3 FMUL R13, R13, 16777216 ;  /* 0x4b8000000d0db820 */ /* 0x000fe20000400000 */
[----:B------:R-:W-:Y:S02]  /*2160*/  FMUL R9, R2, R9 ;  /* 0x0000000902097220 */ /* 0x000fe40000400000 */
[----:B------:R-:W1:Y:S01]  /*2170*/  SHFL.BFLY PT, R2, R7, 0x2, 0x1f ;  /* 0x0c401f0007027f89 */ /* 0x000e6200000e0000 */
[----:B------:R-:W2:Y:S01]  /*2180*/  MUFU.RCP R8, R13 ;  /* 0x0000000d00087308 */ /* 0x000ea20000001000 */
[----:B------:R-:W-:Y:S01]  /*2190*/  FFMA R5, R10, R9, R5 ;  /* 0x000000090a057223 */ /* 0x000fe20000000005 */
[----:B------:R-:W-:-:S04]  /*21a0*/  @P1 FMUL R3, R3, 0.25 ;  /* 0x3e80000003031820 */ /* 0x000fc80000400000 */
[----:B------:R-:W3:Y:S01]  /*21b0*/  SHFL.BFLY PT, R6, R5, 0x2, 0x1f ;  /* 0x0c401f0005067f89 */ /* 0x000ee200000e0000 */
[----:B------:R-:W-:Y:S01]  /*21c0*/  @!P3 FMUL R3, R3, 16777216 ;  /* 0x4b8000000303b820 */ /* 0x000fe20000400000 */
[----:B------:R-:W-:-:S03]  /*21d0*/  FSETP.NEU.AND P1, PT, R4, RZ, PT ;  /* 0x000000ff0400720b */ /* 0x000fc60003f2d000 */
[----:B--2---:R-:W-:Y:S01]  /*21e0*/  FMUL R8, R8, R3 ;  /* 0x0000000308087220 */ /* 0x004fe20000400000 */
[----:B0-----:R-:W-:-:S04]  /*21f0*/  FADD R10, R4, R11 ;  /* 0x0000000b040a7221 */ /* 0x001fc80000000000 */
[----:B------:R-:W-:Y:S01]  /*2200*/  FSEL R8, R8, RZ, P1 ;  /* 0x000000ff08087208 */ /* 0x000fe20000800000 */
[----:B-1----:R-:W-:Y:S01]  /*2210*/  FADD R2, -R7, R2 ;  /* 0x0000000207027221 */ /* 0x002fe20000000100 */
[C---:B------:R-:W-:Y:S01]  /*2220*/  FSETP.GEU.AND P2, PT, |R10|.reuse, 1.175494350822287508e-38, PT ;  /* 0x008000000a00780b */ /* 0x040fe20003f4e200 */
[----:B------:R-:W-:Y:S02]  /*2230*/  FMUL R9, R10, 0.25 ;  /* 0x3e8000000a097820 */ /* 0x000fe40000400000 */
[C---:B------:R-:W-:Y:S01]  /*2240*/  FFMA R7, R2.reuse, R8, R7 ;  /* 0x0000000802077223 */ /* 0x040fe20000000007 */
[----:B------:R-:W-:Y:S01]  /*2250*/  FMUL R3, R2, R2 ;  /* 0x0000000202037220 */ /* 0x000fe20000400000 */
[----:B------:R-:W-:Y:S01]  /*2260*/  FSETP.GT.AND P1, PT, |R10|, 8.50705917302346158658e+37, PT ;  /* 0x7e8000000a00780b */ /* 0x000fe20003f24200 */
[----:B---3--:R-:W-:Y:S02]  /*2270*/  FADD R5, R5, R6 ;  /* 0x0000000605057221 */ /* 0x008fe40000000000 */
[----:B------:R-:W-:Y:S01]  /*2280*/  FMUL R3, R0, R3 ;  /* 0x0000000300037220 */ /* 0x000fe20000400000 */
[----:B------:R-:W-:Y:S01]  /*2290*/  FSEL R9, R9, R10, P1 ;  /* 0x0000000a09097208 */ /* 0x000fe20000800000 */
[----:B------:R-:W0:Y:S02]  /*22a0*/  SHFL.BFLY PT, R0, R7, 0x1, 0x1f ;  /* 0x0c201f0007007f89 */ /* 0x000e2400000e0000 */
[----:B------:R-:W-:-:S02]  /*22b0*/  FFMA R3, R8, R3, R5 ;  /* 0x0000000308037223 */ /* 0x000fc40000000005 */
[----:B------:R-:W-:-:S03]  /*22c0*/  @!P2 FMUL R9, R9, 16777216 ;  /* 0x4b8000000909a820 */ /* 0x000fc60000400000 */
[----:B------:R-:W1:Y:S01]  /*22d0*/  SHFL.BFLY PT, R2, R3, 0x1, 0x1f ;  /* 0x0c201f0003027f89 */ /* 0x000e6200000e0000 */
[----:B------:R-:W2:Y:S01]  /*22e0*/  MUFU.RCP R6, R9 ;  /* 0x0000000900067308 */ /* 0x000ea20000001000 */
[----:B------:R-:W-:Y:S01]  /*22f0*/  @P1 FMUL R11, R11, 0.25 ;  /* 0x3e8000000b0b1820 */ /* 0x000fe20000400000 */
[----:B------:R-:W-:-:S03]  /*2300*/  LOP3.LUT P1, RZ, R33, 0xf, RZ, 0xc0, !PT ;  /* 0x0000000f21ff7812 */ /* 0x000fc6000782c0ff */
[----:B------:R-:W-:Y:S01]  /*2310*/  @!P2 FMUL R11, R11, 16777216 ;  /* 0x4b8000000b0ba820 */ /* 0x000fe20000400000 */
[----:B------:R-:W-:Y:S02]  /*2320*/  FSETP.NEU.AND P2, PT, R10, RZ, PT ;  /* 0x000000ff0a00720b */ /* 0x000fe40003f4d000 */
[----:B------:R-:W-:Y:S01]  /*2330*/  ISETP.LT.AND P1, PT, R33, 0x10, !P1 ;  /* 0x000000102100780c */ /* 0x000fe20004f21270 */
[----:B--2---:R-:W-:Y:S01]  /*2340*/  FMUL R6, R6, R11 ;  /* 0x0000000b06067220 */ /* 0x004fe20000400000 */
[----:B0-----:R-:W-:-:S04]  /*2350*/  FADD R0, -R7, R0 ;  /* 0x0000000007007221 */ /* 0x001fc80000000100 */
[----:B------:R-:W-:Y:S01]  /*2360*/  FMUL R5, R0, R0 ;  /* 0x0000000000057220 */ /* 0x000fe20000400000 */
[----:B------:R-:W-:Y:S01]  /*2370*/  FSEL R6, R6, RZ, P2 ;  /* 0x000000ff06067208 */ /* 0x000fe20001000000 */
[----:B-1----:R-:W-:Y:S02]  /*2380*/  FADD R3, R3, R2 ;  /* 0x0000000203037221 */ /* 0x002fe40000000000 */
[----:B------:R-:W-:Y:S02]  /*2390*/  FMUL R5, R4, R5 ;  /* 0x0000000504057220 */ /* 0x000fe40000400000 */
[----:B------:R-:W-:Y:S02]  /*23a0*/  FFMA R0, R0, R6, R7 ;  /* 0x0000000600007223 */ /* 0x000fe40000000007 */
[----:B------:R-:W-:Y:S01]  /*23b0*/  FFMA R6, R6, R5, R3 ;  /* 0x0000000506067223 */ /* 0x000fe20000000003 */
[----:B------:R-:W-:Y:S01]  /*23c0*/  @P1 STS [R37+UR4+0x80], R10 ;  /* 0x0000800a25001988 */ /* 0x000fe20008000804 */
[----:B------:R-:W0:Y:S03]  /*23d0*/  LDC.64 R2, c[0x0][0x220] ;  /* 0x00008800ff027b82 */ /* 0x000e260000000a00 */
[----:B------:R-:W-:Y:S04]  /*23e0*/  @P1 STS [R37+UR4], R0 ;  /* 0x0000000025001988 */ /* 0x000fe80008000804 */
[----:B------:R-:W-:Y:S01]  /*23f0*/  @P1 STS [R37+UR4+0x40], R6 ;  /* 0x0000400625001988 */ /* 0x000fe20008000804 */
[----:B------:R-:W1:Y:S08]  /*2400*/  LDC.64 R4, c[0x0][0x228] ;  /* 0x00008a00ff047b82 */ /* 0x000e700000000a00 */
[----:B------:R-:W-:Y:S06]  /*2410*/  BAR.SYNC.DEFER_BLOCKING 0x0 ;  /* 0x0000000000007b1d */ /* 0x000fec0000010000 */
[----:B------:R-:W2:Y:S04]  /*2420*/  LDS R7, [UR4] ;  /* 0x00000004ff077984 */ /* 0x000ea80008000800 */
[----:B------:R-:W3:Y:S01]  /*2430*/  LDS R9, [UR4+0x40] ;  /* 0x00004004ff097984 */ /* 0x000ee20008000800 */
[----:B------:R-:W-:Y:S01]  /*2440*/  ISETP.EQ.AND P0, PT, R17, RZ, !P0 ;  /* 0x000000ff1100720c */ /* 0x000fe20004702270 */
[----:B0-----:R-:W-:-:S04]  /*2450*/  IMAD.WIDE R2, R16, 0x4, R2 ;  /* 0x0000000410027825 */ /* 0x001fc800078e0202 */
[----:B-1----:R-:W-:-:S08]  /*2460*/  IMAD.WIDE R4, R16, 0x4, R4 ;  /* 0x0000000410047825 */ /* 0x002fd000078e0204 */
[----:B--2---:R0:W-:Y:S04]  /*2470*/  @P0 STG.E desc[UR6][R2.64], R7 ;  /* 0x0000000702000986 */ /* 0x0041e8000c101906 */
[----:B---3--:R0:W-:Y:S02]  /*2480*/  @P0 STG.E desc[UR6][R4.64], R9 ;  /* 0x0000000904000986 */ /* 0x0081e4000c101906 */
[----:B0-----:R-:W-:Y:S05]  /*2490*/  @!P0 EXIT ;  /* 0x000000000000894d */ /* 0x001fea0003800000 */
[----:B0-----:R-:W0:Y:S01]  /*24a0*/  LDS R5, [UR4+0x80] ;  /* 0x00008004ff057984 */ /* 0x001e220008000800 */
[----:B------:R-:W1:Y:S02]  /*24b0*/  LDC.64 R2, c[0x0][0x230] ;  /* 0x00008c00ff027b82 */ /* 0x000e640000000a00 */
[----:B-1----:R-:W-:-:S05]  /*24c0*/  IMAD.WIDE R16, R16, 0x4, R2 ;  /* 0x0000000410107825 */ /* 0x002fca00078e0202 */
[----:B0-----:R-:W-:Y:S01]  /*24d0*/  STG.E desc[UR6][R16.64], R5 ;  /* 0x0000000510007986 */ /* 0x001fe2000c101906 */
[----:B------:R-:W-:Y:S05]  /*24e0*/  EXIT ;  /* 0x000000000000794d */ /* 0x000fea0003800000 */
.L_x_0:
[----:B------:R-:W-:-:S00]  /*24f0*/  BRA `(.L_x_0) ;  /* 0xfffffffc00fc7947 */ /* 0x000fc0000383ffff */
[----:B------:R-:W-:-:S00]  /*2500*/  NOP ;  /* 0x0000000000007918 */ /* 0x000fc00000000000 */
[----:B------:R-:W-:-:S00]  /*2510*/  NOP ;  /* 0x0000000000007918 */ /* 0x000fc00000000000 */
[----:B------:R-:W-:-:S00]  /*2520*/  NOP ;  /* 0x0000000000007918 */ /* 0x000fc00000000000 */
[----:B------:R-:W-:-:S00]  /*2530*/  NOP ;  /* 0x0000000000007918 */ /* 0x000fc00000000000 */
[----:B------:R-:W-:-:S00]  /*2540*/  NOP ;  /* 0x0000000000007918 */ /* 0x000fc00000000000 */
[----:B------:R-:W-:-:S00]  /*2550*/  NOP ;  /* 0x0000000000007918 */ /* 0x000fc00000000000 */
[----:B------:R-:W-:-:S00]  /*2560*/  NOP ;  /* 0x0000000000007918 */ /* 0x000fc00000000000 */
[----:B------:R-:W-:-:S00]  /*2570*/  NOP ;  /* 0x0000000000007918 */ /* 0x000fc00000000000 */
.L_x_1:


//--------------------- .nv.shared.triton_red_fused_convolution_native_group_norm_0 --------------------------
	.section	.nv.shared.triton_red_fused_convolution_native_group_norm_0,"aw",@nobits
	.sectionflags	@""
	.align	16
	.zero		1024


//--------------------- .nv.constant0.triton_red_fused_convolution_native_group_norm_0 --------------------------
	.section	.nv.constant0.triton_red_fused_convolution_native_group_norm_0,"a",@progbits
	.sectionflags	@""
	.align	4
.nv.constant0.triton_red_fused_convolution_native_group_norm_0:
	.zero		576
